//
// Generated by NVIDIA NVVM Compiler
//
// Compiler Build ID: CL-36424714
// Cuda compilation tools, release 13.0, V13.0.88
// Based on NVVM 20.0.0
//

.version 9.0
.target sm_100
.address_size 64

	// .globl	_Z13single_threadPfS_fPi
.const .align 4 .b8 coefs[248];
// _ZZ13single_threadPfS_fPiE7sh_maxs has been demoted
// _ZZ13single_threadPfS_fPiE7indices has been demoted
// _ZZ13reduction_maxPfS_E5sdata has been demoted

.visible .entry _Z13single_threadPfS_fPi(
	.param .u64 .ptr .align 1 _Z13single_threadPfS_fPi_param_0,
	.param .u64 .ptr .align 1 _Z13single_threadPfS_fPi_param_1,
	.param .f32 _Z13single_threadPfS_fPi_param_2,
	.param .u64 .ptr .align 1 _Z13single_threadPfS_fPi_param_3
)
{
	.local .align 4 .b8 	__local_depot0[124];
	.reg .b64 	%SP;
	.reg .b64 	%SPL;
	.reg .pred 	%p<73>;
	.reg .b16 	%rs<11>;
	.reg .b32 	%r<398>;
	.reg .b32 	%f<516>;
	.reg .b64 	%rd<13>;
	// demoted variable
	.shared .align 4 .b8 _ZZ13single_threadPfS_fPiE7sh_maxs[128];
	// demoted variable
	.shared .align 4 .b8 _ZZ13single_threadPfS_fPiE7indices[128];
	mov.u64 	%SPL, __local_depot0;
	add.u64 	%rd1, %SPL, 0;
	mov.u32 	%r1, %ctaid.x;
	mov.u32 	%r397, %ntid.x;
	mov.u32 	%r3, %tid.x;
	mad.lo.s32 	%r221, %r1, %r397, %r3;
	shl.b32 	%r222, %r3, 2;
	mov.u32 	%r223, _ZZ13single_threadPfS_fPiE7indices;
	add.s32 	%r224, %r223, %r222;
	st.shared.u32 	[%r224], %r221;
	bar.sync 	0;
	and.b32  	%r395, %r221, 1;
	st.local.u32 	[%rd1], %r395;
	cvt.rn.f32.u32 	%f77, %r395;
	ld.const.f32 	%f78, [coefs];
	fma.rn.f32 	%f79, %f78, %f77, 0f00000000;
	ld.const.f32 	%f80, [coefs+124];
	fma.rn.f32 	%f81, %f80, %f77, 0f00000000;
	shr.u32 	%r225, %r221, 1;
	and.b32  	%r394, %r225, 1;
	st.local.u32 	[%rd1+4], %r394;
	cvt.rn.f32.u32 	%f82, %r394;
	ld.const.f32 	%f83, [coefs+4];
	fma.rn.f32 	%f84, %f83, %f82, %f79;
	ld.const.f32 	%f85, [coefs+128];
	fma.rn.f32 	%f86, %f85, %f82, %f81;
	shr.u32 	%r226, %r221, 2;
	and.b32  	%r393, %r226, 1;
	st.local.u32 	[%rd1+8], %r393;
	cvt.rn.f32.u32 	%f87, %r393;
	ld.const.f32 	%f88, [coefs+8];
	fma.rn.f32 	%f89, %f88, %f87, %f84;
	ld.const.f32 	%f90, [coefs+132];
	fma.rn.f32 	%f91, %f90, %f87, %f86;
	shr.u32 	%r227, %r221, 3;
	and.b32  	%r392, %r227, 1;
	st.local.u32 	[%rd1+12], %r392;
	cvt.rn.f32.u32 	%f92, %r392;
	ld.const.f32 	%f93, [coefs+12];
	fma.rn.f32 	%f94, %f93, %f92, %f89;
	ld.const.f32 	%f95, [coefs+136];
	fma.rn.f32 	%f96, %f95, %f92, %f91;
	shr.u32 	%r228, %r221, 4;
	and.b32  	%r391, %r228, 1;
	st.local.u32 	[%rd1+16], %r391;
	cvt.rn.f32.u32 	%f97, %r391;
	ld.const.f32 	%f98, [coefs+16];
	fma.rn.f32 	%f99, %f98, %f97, %f94;
	ld.const.f32 	%f100, [coefs+140];
	fma.rn.f32 	%f101, %f100, %f97, %f96;
	mov.b32 	%r229, -1;
	st.local.u32 	[%rd1+20], %r229;
	st.local.u32 	[%rd1+24], %r229;
	st.local.u32 	[%rd1+28], %r229;
	st.local.u32 	[%rd1+32], %r229;
	st.local.u32 	[%rd1+36], %r229;
	st.local.u32 	[%rd1+40], %r229;
	st.local.u32 	[%rd1+44], %r229;
	st.local.u32 	[%rd1+48], %r229;
	st.local.u32 	[%rd1+52], %r229;
	st.local.u32 	[%rd1+56], %r229;
	st.local.u32 	[%rd1+60], %r229;
	st.local.u32 	[%rd1+64], %r229;
	st.local.u32 	[%rd1+68], %r229;
	st.local.u32 	[%rd1+72], %r229;
	st.local.u32 	[%rd1+76], %r229;
	st.local.u32 	[%rd1+80], %r229;
	st.local.u32 	[%rd1+84], %r229;
	st.local.u32 	[%rd1+88], %r229;
	st.local.u32 	[%rd1+92], %r229;
	st.local.u32 	[%rd1+96], %r229;
	st.local.u32 	[%rd1+100], %r229;
	st.local.u32 	[%rd1+104], %r229;
	st.local.u32 	[%rd1+108], %r229;
	st.local.u32 	[%rd1+112], %r229;
	st.local.u32 	[%rd1+116], %r229;
	st.local.u32 	[%rd1+120], %r229;
	bar.sync 	0;
	mov.f32 	%f102, 0f43FA0000;
	sub.f32 	%f103, %f102, %f99;
	cvt.rzi.s32.f32 	%r9, %f103;
	setp.gt.f32 	%p1, %f99, 0f43FA0000;
	selp.f32 	%f104, 0f00000000, %f101, %p1;
	mov.u32 	%r230, _ZZ13single_threadPfS_fPiE7sh_maxs;
	add.s32 	%r10, %r230, %r222;
	st.shared.f32 	[%r10], %f104;
	bar.sync 	0;
	ld.const.f32 	%f1, [coefs+28];
	ld.const.f32 	%f2, [coefs+44];
	ld.const.f32 	%f3, [coefs+48];
	ld.const.f32 	%f4, [coefs+76];
	ld.const.f32 	%f5, [coefs+80];
	ld.const.f32 	%f6, [coefs+84];
	mov.b32 	%r361, 5;
	mov.b32 	%r396, 0;
	ld.const.f32 	%f7, [coefs+88];
$L__BB0_1:
	mul.wide.s32 	%rd6, %r361, 4;
	add.s64 	%rd2, %rd1, %rd6;
	ld.local.u32 	%r231, [%rd2];
	mov.b16 	%rs9, 1;
	setp.eq.s32 	%p2, %r231, 1;
	@%p2 bra 	$L__BB0_5;
	setp.eq.s32 	%p3, %r231, 0;
	@%p3 bra 	$L__BB0_6;
	setp.ne.s32 	%p4, %r231, -1;
	@%p4 bra 	$L__BB0_7;
	mov.b32 	%r234, 1;
	st.local.u32 	[%rd2], %r234;
	bra.uni 	$L__BB0_7;
$L__BB0_5:
	mov.b32 	%r233, 0;
	st.local.u32 	[%rd2], %r233;
	bra.uni 	$L__BB0_7;
$L__BB0_6:
	mov.b32 	%r232, -1;
	st.local.u32 	[%rd2], %r232;
	add.s32 	%r361, %r361, -1;
	mov.b16 	%rs9, 0;
$L__BB0_7:
	setp.ne.s32 	%p5, %r361, 30;
	@%p5 bra 	$L__BB0_10;
	ld.local.u32 	%r46, [%rd1+20];
	cvt.rn.f32.s32 	%f336, %r46;
	ld.const.f32 	%f337, [coefs+144];
	fma.rn.f32 	%f338, %f337, %f336, 0f00000000;
	cvt.rzi.s32.f32 	%r268, %f338;
	ld.const.f32 	%f339, [coefs+20];
	fma.rn.f32 	%f340, %f339, %f336, 0f00000000;
	cvt.rzi.s32.f32 	%r269, %f340;
	ld.local.u32 	%r47, [%rd1+24];
	cvt.rn.f32.s32 	%f341, %r47;
	ld.const.f32 	%f342, [coefs+148];
	cvt.rn.f32.s32 	%f343, %r268;
	fma.rn.f32 	%f344, %f342, %f341, %f343;
	cvt.rzi.s32.f32 	%r270, %f344;
	ld.const.f32 	%f345, [coefs+24];
	cvt.rn.f32.s32 	%f346, %r269;
	fma.rn.f32 	%f347, %f345, %f341, %f346;
	cvt.rzi.s32.f32 	%r271, %f347;
	ld.local.u32 	%r48, [%rd1+28];
	cvt.rn.f32.s32 	%f348, %r48;
	ld.const.f32 	%f349, [coefs+152];
	cvt.rn.f32.s32 	%f350, %r270;
	fma.rn.f32 	%f351, %f349, %f348, %f350;
	cvt.rzi.s32.f32 	%r272, %f351;
	cvt.rn.f32.s32 	%f352, %r271;
	fma.rn.f32 	%f353, %f1, %f348, %f352;
	cvt.rzi.s32.f32 	%r273, %f353;
	ld.local.u32 	%r49, [%rd1+32];
	cvt.rn.f32.s32 	%f354, %r49;
	ld.const.f32 	%f355, [coefs+156];
	cvt.rn.f32.s32 	%f356, %r272;
	fma.rn.f32 	%f357, %f355, %f354, %f356;
	cvt.rzi.s32.f32 	%r274, %f357;
	ld.const.f32 	%f358, [coefs+32];
	cvt.rn.f32.s32 	%f359, %r273;
	fma.rn.f32 	%f360, %f358, %f354, %f359;
	cvt.rzi.s32.f32 	%r275, %f360;
	ld.local.u32 	%r50, [%rd1+36];
	cvt.rn.f32.s32 	%f361, %r50;
	ld.const.f32 	%f362, [coefs+160];
	cvt.rn.f32.s32 	%f363, %r274;
	fma.rn.f32 	%f364, %f362, %f361, %f363;
	cvt.rzi.s32.f32 	%r276, %f364;
	ld.const.f32 	%f365, [coefs+36];
	cvt.rn.f32.s32 	%f366, %r275;
	fma.rn.f32 	%f367, %f365, %f361, %f366;
	cvt.rzi.s32.f32 	%r277, %f367;
	ld.local.u32 	%r51, [%rd1+40];
	cvt.rn.f32.s32 	%f368, %r51;
	ld.const.f32 	%f369, [coefs+164];
	cvt.rn.f32.s32 	%f370, %r276;
	fma.rn.f32 	%f371, %f369, %f368, %f370;
	cvt.rzi.s32.f32 	%r278, %f371;
	ld.const.f32 	%f372, [coefs+40];
	cvt.rn.f32.s32 	%f373, %r277;
	fma.rn.f32 	%f374, %f372, %f368, %f373;
	cvt.rzi.s32.f32 	%r279, %f374;
	ld.local.u32 	%r52, [%rd1+44];
	cvt.rn.f32.s32 	%f375, %r52;
	ld.const.f32 	%f376, [coefs+168];
	cvt.rn.f32.s32 	%f377, %r278;
	fma.rn.f32 	%f378, %f376, %f375, %f377;
	cvt.rzi.s32.f32 	%r280, %f378;
	cvt.rn.f32.s32 	%f379, %r279;
	fma.rn.f32 	%f380, %f2, %f375, %f379;
	cvt.rzi.s32.f32 	%r281, %f380;
	ld.local.u32 	%r53, [%rd1+48];
	cvt.rn.f32.s32 	%f381, %r53;
	ld.const.f32 	%f382, [coefs+172];
	cvt.rn.f32.s32 	%f383, %r280;
	fma.rn.f32 	%f384, %f382, %f381, %f383;
	cvt.rzi.s32.f32 	%r282, %f384;
	cvt.rn.f32.s32 	%f385, %r281;
	fma.rn.f32 	%f386, %f3, %f381, %f385;
	cvt.rzi.s32.f32 	%r283, %f386;
	ld.local.u32 	%r54, [%rd1+52];
	cvt.rn.f32.s32 	%f387, %r54;
	ld.const.f32 	%f388, [coefs+176];
	cvt.rn.f32.s32 	%f389, %r282;
	fma.rn.f32 	%f390, %f388, %f387, %f389;
	cvt.rzi.s32.f32 	%r284, %f390;
	ld.const.f32 	%f391, [coefs+52];
	cvt.rn.f32.s32 	%f392, %r283;
	fma.rn.f32 	%f393, %f391, %f387, %f392;
	cvt.rzi.s32.f32 	%r285, %f393;
	ld.local.u32 	%r55, [%rd1+56];
	cvt.rn.f32.s32 	%f394, %r55;
	ld.const.f32 	%f395, [coefs+180];
	cvt.rn.f32.s32 	%f396, %r284;
	fma.rn.f32 	%f397, %f395, %f394, %f396;
	cvt.rzi.s32.f32 	%r286, %f397;
	ld.const.f32 	%f398, [coefs+56];
	cvt.rn.f32.s32 	%f399, %r285;
	fma.rn.f32 	%f400, %f398, %f394, %f399;
	cvt.rzi.s32.f32 	%r287, %f400;
	ld.local.u32 	%r56, [%rd1+60];
	cvt.rn.f32.s32 	%f401, %r56;
	ld.const.f32 	%f402, [coefs+184];
	cvt.rn.f32.s32 	%f403, %r286;
	fma.rn.f32 	%f404, %f402, %f401, %f403;
	cvt.rzi.s32.f32 	%r288, %f404;
	ld.const.f32 	%f405, [coefs+60];
	cvt.rn.f32.s32 	%f406, %r287;
	fma.rn.f32 	%f407, %f405, %f401, %f406;
	cvt.rzi.s32.f32 	%r289, %f407;
	ld.local.u32 	%r57, [%rd1+64];
	cvt.rn.f32.s32 	%f408, %r57;
	ld.const.f32 	%f409, [coefs+188];
	cvt.rn.f32.s32 	%f410, %r288;
	fma.rn.f32 	%f411, %f409, %f408, %f410;
	cvt.rzi.s32.f32 	%r290, %f411;
	ld.const.f32 	%f412, [coefs+64];
	cvt.rn.f32.s32 	%f413, %r289;
	fma.rn.f32 	%f414, %f412, %f408, %f413;
	cvt.rzi.s32.f32 	%r291, %f414;
	ld.local.u32 	%r58, [%rd1+68];
	cvt.rn.f32.s32 	%f415, %r58;
	ld.const.f32 	%f416, [coefs+192];
	cvt.rn.f32.s32 	%f417, %r290;
	fma.rn.f32 	%f418, %f416, %f415, %f417;
	cvt.rzi.s32.f32 	%r292, %f418;
	ld.const.f32 	%f419, [coefs+68];
	cvt.rn.f32.s32 	%f420, %r291;
	fma.rn.f32 	%f421, %f419, %f415, %f420;
	cvt.rzi.s32.f32 	%r293, %f421;
	ld.local.u32 	%r59, [%rd1+72];
	cvt.rn.f32.s32 	%f422, %r59;
	ld.const.f32 	%f423, [coefs+196];
	cvt.rn.f32.s32 	%f424, %r292;
	fma.rn.f32 	%f425, %f423, %f422, %f424;
	cvt.rzi.s32.f32 	%r294, %f425;
	ld.const.f32 	%f426, [coefs+72];
	cvt.rn.f32.s32 	%f427, %r293;
	fma.rn.f32 	%f428, %f426, %f422, %f427;
	cvt.rzi.s32.f32 	%r295, %f428;
	ld.local.u32 	%r60, [%rd1+76];
	cvt.rn.f32.s32 	%f429, %r60;
	ld.const.f32 	%f430, [coefs+200];
	cvt.rn.f32.s32 	%f431, %r294;
	fma.rn.f32 	%f432, %f430, %f429, %f431;
	cvt.rzi.s32.f32 	%r296, %f432;
	cvt.rn.f32.s32 	%f433, %r295;
	fma.rn.f32 	%f434, %f4, %f429, %f433;
	cvt.rzi.s32.f32 	%r297, %f434;
	ld.local.u32 	%r61, [%rd1+80];
	cvt.rn.f32.s32 	%f435, %r61;
	ld.const.f32 	%f436, [coefs+204];
	cvt.rn.f32.s32 	%f437, %r296;
	fma.rn.f32 	%f438, %f436, %f435, %f437;
	cvt.rzi.s32.f32 	%r298, %f438;
	cvt.rn.f32.s32 	%f439, %r297;
	fma.rn.f32 	%f440, %f5, %f435, %f439;
	cvt.rzi.s32.f32 	%r299, %f440;
	ld.local.u32 	%r62, [%rd1+84];
	cvt.rn.f32.s32 	%f441, %r62;
	ld.const.f32 	%f442, [coefs+208];
	cvt.rn.f32.s32 	%f443, %r298;
	fma.rn.f32 	%f444, %f442, %f441, %f443;
	cvt.rzi.s32.f32 	%r300, %f444;
	cvt.rn.f32.s32 	%f445, %r299;
	fma.rn.f32 	%f446, %f6, %f441, %f445;
	cvt.rzi.s32.f32 	%r301, %f446;
	ld.local.u32 	%r63, [%rd1+88];
	cvt.rn.f32.s32 	%f447, %r63;
	ld.const.f32 	%f448, [coefs+212];
	cvt.rn.f32.s32 	%f449, %r300;
	fma.rn.f32 	%f450, %f448, %f447, %f449;
	cvt.rzi.s32.f32 	%r302, %f450;
	cvt.rn.f32.s32 	%f451, %r301;
	fma.rn.f32 	%f452, %f7, %f447, %f451;
	cvt.rzi.s32.f32 	%r303, %f452;
	ld.local.u32 	%r64, [%rd1+92];
	cvt.rn.f32.s32 	%f453, %r64;
	ld.const.f32 	%f454, [coefs+216];
	cvt.rn.f32.s32 	%f455, %r302;
	fma.rn.f32 	%f456, %f454, %f453, %f455;
	cvt.rzi.s32.f32 	%r304, %f456;
	ld.const.f32 	%f457, [coefs+92];
	cvt.rn.f32.s32 	%f458, %r303;
	fma.rn.f32 	%f459, %f457, %f453, %f458;
	cvt.rzi.s32.f32 	%r305, %f459;
	ld.local.u32 	%r65, [%rd1+96];
	cvt.rn.f32.s32 	%f460, %r65;
	ld.const.f32 	%f461, [coefs+220];
	cvt.rn.f32.s32 	%f462, %r304;
	fma.rn.f32 	%f463, %f461, %f460, %f462;
	cvt.rzi.s32.f32 	%r306, %f463;
	ld.const.f32 	%f464, [coefs+96];
	cvt.rn.f32.s32 	%f465, %r305;
	fma.rn.f32 	%f466, %f464, %f460, %f465;
	cvt.rzi.s32.f32 	%r307, %f466;
	ld.local.u32 	%r66, [%rd1+100];
	cvt.rn.f32.s32 	%f467, %r66;
	ld.const.f32 	%f468, [coefs+224];
	cvt.rn.f32.s32 	%f469, %r306;
	fma.rn.f32 	%f470, %f468, %f467, %f469;
	cvt.rzi.s32.f32 	%r308, %f470;
	ld.const.f32 	%f471, [coefs+100];
	cvt.rn.f32.s32 	%f472, %r307;
	fma.rn.f32 	%f473, %f471, %f467, %f472;
	cvt.rzi.s32.f32 	%r309, %f473;
	ld.local.u32 	%r67, [%rd1+104];
	cvt.rn.f32.s32 	%f474, %r67;
	ld.const.f32 	%f475, [coefs+228];
	cvt.rn.f32.s32 	%f476, %r308;
	fma.rn.f32 	%f477, %f475, %f474, %f476;
	cvt.rzi.s32.f32 	%r310, %f477;
	ld.const.f32 	%f478, [coefs+104];
	cvt.rn.f32.s32 	%f479, %r309;
	fma.rn.f32 	%f480, %f478, %f474, %f479;
	cvt.rzi.s32.f32 	%r311, %f480;
	ld.local.u32 	%r68, [%rd1+108];
	cvt.rn.f32.s32 	%f481, %r68;
	ld.const.f32 	%f482, [coefs+232];
	cvt.rn.f32.s32 	%f483, %r310;
	fma.rn.f32 	%f484, %f482, %f481, %f483;
	cvt.rzi.s32.f32 	%r312, %f484;
	ld.const.f32 	%f485, [coefs+108];
	cvt.rn.f32.s32 	%f486, %r311;
	fma.rn.f32 	%f487, %f485, %f481, %f486;
	cvt.rzi.s32.f32 	%r313, %f487;
	ld.local.u32 	%r69, [%rd1+112];
	cvt.rn.f32.s32 	%f488, %r69;
	ld.const.f32 	%f489, [coefs+236];
	cvt.rn.f32.s32 	%f490, %r312;
	fma.rn.f32 	%f491, %f489, %f488, %f490;
	cvt.rzi.s32.f32 	%r314, %f491;
	ld.const.f32 	%f492, [coefs+112];
	cvt.rn.f32.s32 	%f493, %r313;
	fma.rn.f32 	%f494, %f492, %f488, %f493;
	cvt.rzi.s32.f32 	%r315, %f494;
	ld.local.u32 	%r70, [%rd1+116];
	cvt.rn.f32.s32 	%f495, %r70;
	ld.const.f32 	%f496, [coefs+240];
	cvt.rn.f32.s32 	%f497, %r314;
	fma.rn.f32 	%f498, %f496, %f495, %f497;
	cvt.rzi.s32.f32 	%r316, %f498;
	ld.const.f32 	%f499, [coefs+116];
	cvt.rn.f32.s32 	%f500, %r315;
	fma.rn.f32 	%f501, %f499, %f495, %f500;
	cvt.rzi.s32.f32 	%r317, %f501;
	ld.local.u32 	%r71, [%rd1+120];
	cvt.rn.f32.s32 	%f502, %r71;
	ld.const.f32 	%f503, [coefs+244];
	cvt.rn.f32.s32 	%f504, %r316;
	fma.rn.f32 	%f505, %f503, %f502, %f504;
	cvt.rzi.s32.f32 	%r318, %f505;
	ld.const.f32 	%f506, [coefs+120];
	cvt.rn.f32.s32 	%f507, %r317;
	fma.rn.f32 	%f508, %f506, %f502, %f507;
	cvt.rzi.s32.f32 	%r319, %f508;
	setp.gt.s32 	%p60, %r319, %r9;
	setp.le.s32 	%p61, %r318, %r396;
	or.pred  	%p62, %p60, %p61;
	@%p62 bra 	$L__BB0_39;
	ld.local.u32 	%r395, [%rd1];
	ld.local.u32 	%r394, [%rd1+4];
	ld.local.u32 	%r393, [%rd1+8];
	ld.local.u32 	%r392, [%rd1+12];
	ld.local.u32 	%r391, [%rd1+16];
	mov.u32 	%r365, %r71;
	mov.u32 	%r366, %r70;
	mov.u32 	%r367, %r69;
	mov.u32 	%r368, %r68;
	mov.u32 	%r369, %r67;
	mov.u32 	%r370, %r66;
	mov.u32 	%r371, %r65;
	mov.u32 	%r372, %r64;
	mov.u32 	%r373, %r63;
	mov.u32 	%r374, %r62;
	mov.u32 	%r375, %r61;
	mov.u32 	%r376, %r60;
	mov.u32 	%r377, %r59;
	mov.u32 	%r378, %r58;
	mov.u32 	%r379, %r57;
	mov.u32 	%r380, %r56;
	mov.u32 	%r381, %r55;
	mov.u32 	%r382, %r54;
	mov.u32 	%r383, %r53;
	mov.u32 	%r384, %r52;
	mov.u32 	%r385, %r51;
	mov.u32 	%r386, %r50;
	mov.u32 	%r387, %r49;
	mov.u32 	%r388, %r48;
	mov.u32 	%r389, %r47;
	mov.u32 	%r390, %r46;
	mov.u32 	%r396, %r318;
	bra.uni 	$L__BB0_39;
$L__BB0_10:
	ld.local.u32 	%r236, [%rd1+20];
	cvt.rn.f32.s32 	%f106, %r236;
	ld.const.f32 	%f107, [coefs+20];
	mul.f32 	%f108, %f107, %f106;
	add.f32 	%f109, %f108, 0f00000000;
	cvt.rzi.s32.f32 	%r237, %f109;
	ld.local.u32 	%r78, [%rd1+24];
	cvt.rn.f32.s32 	%f8, %r78;
	ld.const.f32 	%f110, [coefs+24];
	mul.f32 	%f9, %f110, %f8;
	cvt.rn.f32.s32 	%f111, %r237;
	add.f32 	%f112, %f9, %f111;
	cvt.rzi.s32.f32 	%r238, %f112;
	ld.local.u32 	%r79, [%rd1+28];
	cvt.rn.f32.s32 	%f10, %r79;
	mul.f32 	%f11, %f1, %f10;
	cvt.rn.f32.s32 	%f113, %r238;
	add.f32 	%f114, %f11, %f113;
	cvt.rzi.s32.f32 	%r239, %f114;
	ld.local.u32 	%r80, [%rd1+32];
	cvt.rn.f32.s32 	%f12, %r80;
	ld.const.f32 	%f115, [coefs+32];
	mul.f32 	%f13, %f115, %f12;
	cvt.rn.f32.s32 	%f116, %r239;
	add.f32 	%f117, %f13, %f116;
	cvt.rzi.s32.f32 	%r240, %f117;
	ld.local.u32 	%r81, [%rd1+36];
	cvt.rn.f32.s32 	%f14, %r81;
	ld.const.f32 	%f118, [coefs+36];
	mul.f32 	%f15, %f118, %f14;
	cvt.rn.f32.s32 	%f119, %r240;
	add.f32 	%f120, %f15, %f119;
	cvt.rzi.s32.f32 	%r241, %f120;
	ld.local.u32 	%r82, [%rd1+40];
	cvt.rn.f32.s32 	%f16, %r82;
	ld.const.f32 	%f121, [coefs+40];
	mul.f32 	%f17, %f121, %f16;
	cvt.rn.f32.s32 	%f122, %r241;
	add.f32 	%f123, %f17, %f122;
	cvt.rzi.s32.f32 	%r242, %f123;
	ld.local.u32 	%r83, [%rd1+44];
	cvt.rn.f32.s32 	%f18, %r83;
	mul.f32 	%f19, %f2, %f18;
	cvt.rn.f32.s32 	%f124, %r242;
	add.f32 	%f125, %f19, %f124;
	cvt.rzi.s32.f32 	%r243, %f125;
	ld.local.u32 	%r84, [%rd1+48];
	cvt.rn.f32.s32 	%f20, %r84;
	mul.f32 	%f21, %f3, %f20;
	cvt.rn.f32.s32 	%f126, %r243;
	add.f32 	%f127, %f21, %f126;
	cvt.rzi.s32.f32 	%r244, %f127;
	ld.local.u32 	%r85, [%rd1+52];
	cvt.rn.f32.s32 	%f22, %r85;
	ld.const.f32 	%f128, [coefs+52];
	mul.f32 	%f23, %f128, %f22;
	cvt.rn.f32.s32 	%f129, %r244;
	add.f32 	%f130, %f23, %f129;
	cvt.rzi.s32.f32 	%r245, %f130;
	ld.local.u32 	%r86, [%rd1+56];
	cvt.rn.f32.s32 	%f24, %r86;
	ld.const.f32 	%f131, [coefs+56];
	mul.f32 	%f25, %f131, %f24;
	cvt.rn.f32.s32 	%f132, %r245;
	add.f32 	%f133, %f25, %f132;
	cvt.rzi.s32.f32 	%r246, %f133;
	ld.local.u32 	%r87, [%rd1+60];
	cvt.rn.f32.s32 	%f26, %r87;
	ld.const.f32 	%f134, [coefs+60];
	mul.f32 	%f27, %f134, %f26;
	cvt.rn.f32.s32 	%f135, %r246;
	add.f32 	%f136, %f27, %f135;
	cvt.rzi.s32.f32 	%r247, %f136;
	ld.local.u32 	%r88, [%rd1+64];
	cvt.rn.f32.s32 	%f28, %r88;
	ld.const.f32 	%f137, [coefs+64];
	mul.f32 	%f29, %f137, %f28;
	cvt.rn.f32.s32 	%f138, %r247;
	add.f32 	%f139, %f29, %f138;
	cvt.rzi.s32.f32 	%r248, %f139;
	ld.local.u32 	%r89, [%rd1+68];
	cvt.rn.f32.s32 	%f30, %r89;
	ld.const.f32 	%f140, [coefs+68];
	mul.f32 	%f31, %f140, %f30;
	cvt.rn.f32.s32 	%f141, %r248;
	add.f32 	%f142, %f31, %f141;
	cvt.rzi.s32.f32 	%r249, %f142;
	ld.local.u32 	%r90, [%rd1+72];
	cvt.rn.f32.s32 	%f32, %r90;
	ld.const.f32 	%f143, [coefs+72];
	mul.f32 	%f33, %f143, %f32;
	cvt.rn.f32.s32 	%f144, %r249;
	add.f32 	%f145, %f33, %f144;
	cvt.rzi.s32.f32 	%r250, %f145;
	ld.local.u32 	%r91, [%rd1+76];
	cvt.rn.f32.s32 	%f34, %r91;
	cvt.rn.f32.s32 	%f146, %r250;
	fma.rn.f32 	%f147, %f4, %f34, %f146;
	cvt.rzi.s32.f32 	%r251, %f147;
	ld.local.u32 	%r92, [%rd1+80];
	cvt.rn.f32.s32 	%f35, %r92;
	cvt.rn.f32.s32 	%f148, %r251;
	fma.rn.f32 	%f149, %f5, %f35, %f148;
	cvt.rzi.s32.f32 	%r252, %f149;
	ld.local.u32 	%r93, [%rd1+84];
	cvt.rn.f32.s32 	%f36, %r93;
	cvt.rn.f32.s32 	%f150, %r252;
	fma.rn.f32 	%f151, %f6, %f36, %f150;
	cvt.rzi.s32.f32 	%r253, %f151;
	ld.local.u32 	%r94, [%rd1+88];
	cvt.rn.f32.s32 	%f37, %r94;
	cvt.rn.f32.s32 	%f152, %r253;
	fma.rn.f32 	%f153, %f7, %f37, %f152;
	cvt.rzi.s32.f32 	%r254, %f153;
	ld.local.u32 	%r95, [%rd1+92];
	cvt.rn.f32.s32 	%f38, %r95;
	ld.const.f32 	%f39, [coefs+92];
	cvt.rn.f32.s32 	%f154, %r254;
	fma.rn.f32 	%f155, %f39, %f38, %f154;
	cvt.rzi.s32.f32 	%r255, %f155;
	ld.local.u32 	%r96, [%rd1+96];
	cvt.rn.f32.s32 	%f40, %r96;
	ld.const.f32 	%f156, [coefs+96];
	cvt.rn.f32.s32 	%f157, %r255;
	fma.rn.f32 	%f158, %f156, %f40, %f157;
	cvt.rzi.s32.f32 	%r256, %f158;
	ld.local.u32 	%r97, [%rd1+100];
	cvt.rn.f32.s32 	%f41, %r97;
	ld.const.f32 	%f159, [coefs+100];
	cvt.rn.f32.s32 	%f160, %r256;
	fma.rn.f32 	%f161, %f159, %f41, %f160;
	cvt.rzi.s32.f32 	%r257, %f161;
	ld.local.u32 	%r98, [%rd1+104];
	cvt.rn.f32.s32 	%f42, %r98;
	ld.const.f32 	%f162, [coefs+104];
	cvt.rn.f32.s32 	%f163, %r257;
	fma.rn.f32 	%f164, %f162, %f42, %f163;
	cvt.rzi.s32.f32 	%r258, %f164;
	ld.local.u32 	%r99, [%rd1+108];
	cvt.rn.f32.s32 	%f43, %r99;
	ld.const.f32 	%f165, [coefs+108];
	cvt.rn.f32.s32 	%f166, %r258;
	fma.rn.f32 	%f167, %f165, %f43, %f166;
	cvt.rzi.s32.f32 	%r259, %f167;
	ld.local.u32 	%r100, [%rd1+112];
	cvt.rn.f32.s32 	%f44, %r100;
	ld.const.f32 	%f168, [coefs+112];
	cvt.rn.f32.s32 	%f169, %r259;
	fma.rn.f32 	%f170, %f168, %f44, %f169;
	cvt.rzi.s32.f32 	%r260, %f170;
	ld.local.u32 	%r101, [%rd1+116];
	cvt.rn.f32.s32 	%f45, %r101;
	ld.const.f32 	%f171, [coefs+116];
	cvt.rn.f32.s32 	%f172, %r260;
	fma.rn.f32 	%f173, %f171, %f45, %f172;
	cvt.rzi.s32.f32 	%r261, %f173;
	ld.local.u32 	%r102, [%rd1+120];
	cvt.rn.f32.s32 	%f46, %r102;
	ld.const.f32 	%f174, [coefs+120];
	cvt.rn.f32.s32 	%f175, %r261;
	fma.rn.f32 	%f176, %f174, %f46, %f175;
	cvt.rzi.s32.f32 	%r262, %f176;
	setp.gt.s32 	%p6, %r262, %r9;
	selp.b16 	%rs2, 0, %rs9, %p6;
	setp.eq.s32 	%p7, %r236, -1;
	ld.const.f32 	%f177, [coefs+144];
	mul.f32 	%f178, %f177, %f106;
	selp.f32 	%f179, %f177, %f178, %p7;
	cvt.rzi.s32.f32 	%r363, %f179;
	selp.f32 	%f180, %f107, %f108, %p7;
	cvt.rzi.s32.f32 	%r104, %f180;
	setp.gt.s32 	%p8, %r104, %r9;
	mov.b32 	%r364, 0;
	mov.f32 	%f514, 0f00000000;
	mov.u32 	%r362, %r104;
	@%p8 bra 	$L__BB0_37;
	cvt.rn.f32.s32 	%f514, %r363;
	setp.eq.s32 	%p9, %r78, -1;
	ld.const.f32 	%f181, [coefs+148];
	mul.f32 	%f182, %f181, %f8;
	selp.f32 	%f183, %f181, %f182, %p9;
	cvt.rzi.s32.f32 	%r363, %f183;
	ld.const.f32 	%f184, [coefs+24];
	selp.f32 	%f185, %f184, %f9, %p9;
	cvt.rzi.s32.f32 	%r362, %f185;
	add.s32 	%r107, %r362, %r104;
	setp.gt.s32 	%p10, %r107, %r9;
	mov.u32 	%r364, %r104;
	@%p10 bra 	$L__BB0_37;
	cvt.rn.f32.s32 	%f186, %r363;
	add.f32 	%f514, %f514, %f186;
	setp.eq.s32 	%p11, %r79, -1;
	ld.const.f32 	%f187, [coefs+152];
	mul.f32 	%f188, %f187, %f10;
	selp.f32 	%f189, %f187, %f188, %p11;
	cvt.rzi.s32.f32 	%r363, %f189;
	selp.f32 	%f190, %f1, %f11, %p11;
	cvt.rzi.s32.f32 	%r362, %f190;
	add.s32 	%r110, %r362, %r107;
	setp.gt.s32 	%p12, %r110, %r9;
	mov.u32 	%r364, %r107;
	@%p12 bra 	$L__BB0_37;
	cvt.rn.f32.s32 	%f191, %r363;
	add.f32 	%f514, %f514, %f191;
	setp.eq.s32 	%p13, %r80, -1;
	ld.const.f32 	%f192, [coefs+156];
	mul.f32 	%f193, %f192, %f12;
	selp.f32 	%f194, %f192, %f193, %p13;
	cvt.rzi.s32.f32 	%r363, %f194;
	ld.const.f32 	%f195, [coefs+32];
	selp.f32 	%f196, %f195, %f13, %p13;
	cvt.rzi.s32.f32 	%r362, %f196;
	add.s32 	%r113, %r362, %r110;
	setp.gt.s32 	%p14, %r113, %r9;
	mov.u32 	%r364, %r110;
	@%p14 bra 	$L__BB0_37;
	cvt.rn.f32.s32 	%f197, %r363;
	add.f32 	%f514, %f514, %f197;
	setp.eq.s32 	%p15, %r81, -1;
	ld.const.f32 	%f198, [coefs+160];
	mul.f32 	%f199, %f198, %f14;
	selp.f32 	%f200, %f198, %f199, %p15;
	cvt.rzi.s32.f32 	%r363, %f200;
	ld.const.f32 	%f201, [coefs+36];
	selp.f32 	%f202, %f201, %f15, %p15;
	cvt.rzi.s32.f32 	%r362, %f202;
	add.s32 	%r116, %r362, %r113;
	setp.gt.s32 	%p16, %r116, %r9;
	mov.u32 	%r364, %r113;
	@%p16 bra 	$L__BB0_37;
	cvt.rn.f32.s32 	%f203, %r363;
	add.f32 	%f514, %f514, %f203;
	setp.eq.s32 	%p17, %r82, -1;
	ld.const.f32 	%f204, [coefs+164];
	mul.f32 	%f205, %f204, %f16;
	selp.f32 	%f206, %f204, %f205, %p17;
	cvt.rzi.s32.f32 	%r363, %f206;
	ld.const.f32 	%f207, [coefs+40];
	selp.f32 	%f208, %f207, %f17, %p17;
	cvt.rzi.s32.f32 	%r362, %f208;
	add.s32 	%r119, %r362, %r116;
	setp.gt.s32 	%p18, %r119, %r9;
	mov.u32 	%r364, %r116;
	@%p18 bra 	$L__BB0_37;
	cvt.rn.f32.s32 	%f209, %r363;
	add.f32 	%f514, %f514, %f209;
	setp.eq.s32 	%p19, %r83, -1;
	ld.const.f32 	%f210, [coefs+168];
	mul.f32 	%f211, %f210, %f18;
	selp.f32 	%f212, %f210, %f211, %p19;
	cvt.rzi.s32.f32 	%r363, %f212;
	selp.f32 	%f213, %f2, %f19, %p19;
	cvt.rzi.s32.f32 	%r362, %f213;
	add.s32 	%r122, %r362, %r119;
	setp.gt.s32 	%p20, %r122, %r9;
	mov.u32 	%r364, %r119;
	@%p20 bra 	$L__BB0_37;
	cvt.rn.f32.s32 	%f214, %r363;
	add.f32 	%f514, %f514, %f214;
	setp.eq.s32 	%p21, %r84, -1;
	ld.const.f32 	%f215, [coefs+172];
	mul.f32 	%f216, %f215, %f20;
	selp.f32 	%f217, %f215, %f216, %p21;
	cvt.rzi.s32.f32 	%r363, %f217;
	selp.f32 	%f218, %f3, %f21, %p21;
	cvt.rzi.s32.f32 	%r362, %f218;
	add.s32 	%r125, %r362, %r122;
	setp.gt.s32 	%p22, %r125, %r9;
	mov.u32 	%r364, %r122;
	@%p22 bra 	$L__BB0_37;
	cvt.rn.f32.s32 	%f219, %r363;
	add.f32 	%f514, %f514, %f219;
	setp.eq.s32 	%p23, %r85, -1;
	ld.const.f32 	%f220, [coefs+176];
	mul.f32 	%f221, %f220, %f22;
	selp.f32 	%f222, %f220, %f221, %p23;
	cvt.rzi.s32.f32 	%r363, %f222;
	ld.const.f32 	%f223, [coefs+52];
	selp.f32 	%f224, %f223, %f23, %p23;
	cvt.rzi.s32.f32 	%r362, %f224;
	add.s32 	%r128, %r362, %r125;
	setp.gt.s32 	%p24, %r128, %r9;
	mov.u32 	%r364, %r125;
	@%p24 bra 	$L__BB0_37;
	cvt.rn.f32.s32 	%f225, %r363;
	add.f32 	%f514, %f514, %f225;
	setp.eq.s32 	%p25, %r86, -1;
	ld.const.f32 	%f226, [coefs+180];
	mul.f32 	%f227, %f226, %f24;
	selp.f32 	%f228, %f226, %f227, %p25;
	cvt.rzi.s32.f32 	%r363, %f228;
	ld.const.f32 	%f229, [coefs+56];
	selp.f32 	%f230, %f229, %f25, %p25;
	cvt.rzi.s32.f32 	%r362, %f230;
	add.s32 	%r131, %r362, %r128;
	setp.gt.s32 	%p26, %r131, %r9;
	mov.u32 	%r364, %r128;
	@%p26 bra 	$L__BB0_37;
	cvt.rn.f32.s32 	%f231, %r363;
	add.f32 	%f514, %f514, %f231;
	setp.eq.s32 	%p27, %r87, -1;
	ld.const.f32 	%f232, [coefs+184];
	mul.f32 	%f233, %f232, %f26;
	selp.f32 	%f234, %f232, %f233, %p27;
	cvt.rzi.s32.f32 	%r363, %f234;
	ld.const.f32 	%f235, [coefs+60];
	selp.f32 	%f236, %f235, %f27, %p27;
	cvt.rzi.s32.f32 	%r362, %f236;
	add.s32 	%r134, %r362, %r131;
	setp.gt.s32 	%p28, %r134, %r9;
	mov.u32 	%r364, %r131;
	@%p28 bra 	$L__BB0_37;
	cvt.rn.f32.s32 	%f237, %r363;
	add.f32 	%f514, %f514, %f237;
	setp.eq.s32 	%p29, %r88, -1;
	ld.const.f32 	%f238, [coefs+188];
	mul.f32 	%f239, %f238, %f28;
	selp.f32 	%f240, %f238, %f239, %p29;
	cvt.rzi.s32.f32 	%r363, %f240;
	ld.const.f32 	%f241, [coefs+64];
	selp.f32 	%f242, %f241, %f29, %p29;
	cvt.rzi.s32.f32 	%r362, %f242;
	add.s32 	%r137, %r362, %r134;
	setp.gt.s32 	%p30, %r137, %r9;
	mov.u32 	%r364, %r134;
	@%p30 bra 	$L__BB0_37;
	cvt.rn.f32.s32 	%f243, %r363;
	add.f32 	%f514, %f514, %f243;
	setp.eq.s32 	%p31, %r89, -1;
	ld.const.f32 	%f244, [coefs+192];
	mul.f32 	%f245, %f244, %f30;
	selp.f32 	%f246, %f244, %f245, %p31;
	cvt.rzi.s32.f32 	%r363, %f246;
	ld.const.f32 	%f247, [coefs+68];
	selp.f32 	%f248, %f247, %f31, %p31;
	cvt.rzi.s32.f32 	%r362, %f248;
	add.s32 	%r140, %r362, %r137;
	setp.gt.s32 	%p32, %r140, %r9;
	mov.u32 	%r364, %r137;
	@%p32 bra 	$L__BB0_37;
	cvt.rn.f32.s32 	%f249, %r363;
	add.f32 	%f514, %f514, %f249;
	setp.eq.s32 	%p33, %r90, -1;
	ld.const.f32 	%f250, [coefs+196];
	mul.f32 	%f251, %f250, %f32;
	selp.f32 	%f252, %f250, %f251, %p33;
	cvt.rzi.s32.f32 	%r363, %f252;
	ld.const.f32 	%f253, [coefs+72];
	selp.f32 	%f254, %f253, %f33, %p33;
	cvt.rzi.s32.f32 	%r362, %f254;
	add.s32 	%r143, %r362, %r140;
	setp.gt.s32 	%p34, %r143, %r9;
	mov.u32 	%r364, %r140;
	@%p34 bra 	$L__BB0_37;
	cvt.rn.f32.s32 	%f255, %r363;
	add.f32 	%f514, %f514, %f255;
	setp.eq.s32 	%p35, %r91, -1;
	ld.const.f32 	%f256, [coefs+200];
	mul.f32 	%f257, %f256, %f34;
	selp.f32 	%f258, %f256, %f257, %p35;
	cvt.rzi.s32.f32 	%r363, %f258;
	mul.f32 	%f259, %f4, %f34;
	selp.f32 	%f260, %f4, %f259, %p35;
	cvt.rzi.s32.f32 	%r362, %f260;
	add.s32 	%r146, %r362, %r143;
	setp.gt.s32 	%p36, %r146, %r9;
	mov.u32 	%r364, %r143;
	@%p36 bra 	$L__BB0_37;
	cvt.rn.f32.s32 	%f261, %r363;
	add.f32 	%f514, %f514, %f261;
	setp.eq.s32 	%p37, %r92, -1;
	ld.const.f32 	%f262, [coefs+204];
	mul.f32 	%f263, %f262, %f35;
	selp.f32 	%f264, %f262, %f263, %p37;
	cvt.rzi.s32.f32 	%r363, %f264;
	mul.f32 	%f265, %f5, %f35;
	selp.f32 	%f266, %f5, %f265, %p37;
	cvt.rzi.s32.f32 	%r362, %f266;
	add.s32 	%r149, %r362, %r146;
	setp.gt.s32 	%p38, %r149, %r9;
	mov.u32 	%r364, %r146;
	@%p38 bra 	$L__BB0_37;
	cvt.rn.f32.s32 	%f267, %r363;
	add.f32 	%f514, %f514, %f267;
	setp.eq.s32 	%p39, %r93, -1;
	ld.const.f32 	%f268, [coefs+208];
	mul.f32 	%f269, %f268, %f36;
	selp.f32 	%f270, %f268, %f269, %p39;
	cvt.rzi.s32.f32 	%r363, %f270;
	mul.f32 	%f271, %f6, %f36;
	selp.f32 	%f272, %f6, %f271, %p39;
	cvt.rzi.s32.f32 	%r362, %f272;
	add.s32 	%r152, %r362, %r149;
	setp.gt.s32 	%p40, %r152, %r9;
	mov.u32 	%r364, %r149;
	@%p40 bra 	$L__BB0_37;
	cvt.rn.f32.s32 	%f273, %r363;
	add.f32 	%f514, %f514, %f273;
	setp.eq.s32 	%p41, %r94, -1;
	ld.const.f32 	%f274, [coefs+212];
	mul.f32 	%f275, %f274, %f37;
	selp.f32 	%f276, %f274, %f275, %p41;
	cvt.rzi.s32.f32 	%r363, %f276;
	mul.f32 	%f277, %f7, %f37;
	selp.f32 	%f278, %f7, %f277, %p41;
	cvt.rzi.s32.f32 	%r362, %f278;
	add.s32 	%r155, %r362, %r152;
	setp.gt.s32 	%p42, %r155, %r9;
	mov.u32 	%r364, %r152;
	@%p42 bra 	$L__BB0_37;
	cvt.rn.f32.s32 	%f279, %r363;
	add.f32 	%f514, %f514, %f279;
	setp.eq.s32 	%p43, %r95, -1;
	ld.const.f32 	%f280, [coefs+216];
	mul.f32 	%f281, %f280, %f38;
	selp.f32 	%f282, %f280, %f281, %p43;
	cvt.rzi.s32.f32 	%r363, %f282;
	mul.f32 	%f283, %f39, %f38;
	selp.f32 	%f284, %f39, %f283, %p43;
	cvt.rzi.s32.f32 	%r362, %f284;
	add.s32 	%r158, %r362, %r155;
	setp.gt.s32 	%p44, %r158, %r9;
	mov.u32 	%r364, %r155;
	@%p44 bra 	$L__BB0_37;
	cvt.rn.f32.s32 	%f285, %r363;
	add.f32 	%f514, %f514, %f285;
	setp.eq.s32 	%p45, %r96, -1;
	ld.const.f32 	%f286, [coefs+220];
	mul.f32 	%f287, %f286, %f40;
	selp.f32 	%f288, %f286, %f287, %p45;
	cvt.rzi.s32.f32 	%r363, %f288;
	ld.const.f32 	%f289, [coefs+96];
	mul.f32 	%f290, %f289, %f40;
	selp.f32 	%f291, %f289, %f290, %p45;
	cvt.rzi.s32.f32 	%r362, %f291;
	add.s32 	%r161, %r362, %r158;
	setp.gt.s32 	%p46, %r161, %r9;
	mov.u32 	%r364, %r158;
	@%p46 bra 	$L__BB0_37;
	cvt.rn.f32.s32 	%f292, %r363;
	add.f32 	%f514, %f514, %f292;
	setp.eq.s32 	%p47, %r97, -1;
	ld.const.f32 	%f293, [coefs+224];
	mul.f32 	%f294, %f293, %f41;
	selp.f32 	%f295, %f293, %f294, %p47;
	cvt.rzi.s32.f32 	%r363, %f295;
	ld.const.f32 	%f296, [coefs+100];
	mul.f32 	%f297, %f296, %f41;
	selp.f32 	%f298, %f296, %f297, %p47;
	cvt.rzi.s32.f32 	%r362, %f298;
	add.s32 	%r164, %r362, %r161;
	setp.gt.s32 	%p48, %r164, %r9;
	mov.u32 	%r364, %r161;
	@%p48 bra 	$L__BB0_37;
	cvt.rn.f32.s32 	%f299, %r363;
	add.f32 	%f514, %f514, %f299;
	setp.eq.s32 	%p49, %r98, -1;
	ld.const.f32 	%f300, [coefs+228];
	mul.f32 	%f301, %f300, %f42;
	selp.f32 	%f302, %f300, %f301, %p49;
	cvt.rzi.s32.f32 	%r363, %f302;
	ld.const.f32 	%f303, [coefs+104];
	mul.f32 	%f304, %f303, %f42;
	selp.f32 	%f305, %f303, %f304, %p49;
	cvt.rzi.s32.f32 	%r362, %f305;
	add.s32 	%r167, %r362, %r164;
	setp.gt.s32 	%p50, %r167, %r9;
	mov.u32 	%r364, %r164;
	@%p50 bra 	$L__BB0_37;
	cvt.rn.f32.s32 	%f306, %r363;
	add.f32 	%f514, %f514, %f306;
	setp.eq.s32 	%p51, %r99, -1;
	ld.const.f32 	%f307, [coefs+232];
	mul.f32 	%f308, %f307, %f43;
	selp.f32 	%f309, %f307, %f308, %p51;
	cvt.rzi.s32.f32 	%r363, %f309;
	ld.const.f32 	%f310, [coefs+108];
	mul.f32 	%f311, %f310, %f43;
	selp.f32 	%f312, %f310, %f311, %p51;
	cvt.rzi.s32.f32 	%r362, %f312;
	add.s32 	%r170, %r362, %r167;
	setp.gt.s32 	%p52, %r170, %r9;
	mov.u32 	%r364, %r167;
	@%p52 bra 	$L__BB0_37;
	cvt.rn.f32.s32 	%f313, %r363;
	add.f32 	%f514, %f514, %f313;
	setp.eq.s32 	%p53, %r100, -1;
	ld.const.f32 	%f314, [coefs+236];
	mul.f32 	%f315, %f314, %f44;
	selp.f32 	%f316, %f314, %f315, %p53;
	cvt.rzi.s32.f32 	%r363, %f316;
	ld.const.f32 	%f317, [coefs+112];
	mul.f32 	%f318, %f317, %f44;
	selp.f32 	%f319, %f317, %f318, %p53;
	cvt.rzi.s32.f32 	%r362, %f319;
	add.s32 	%r173, %r362, %r170;
	setp.gt.s32 	%p54, %r173, %r9;
	mov.u32 	%r364, %r170;
	@%p54 bra 	$L__BB0_37;
	cvt.rn.f32.s32 	%f320, %r363;
	add.f32 	%f514, %f514, %f320;
	setp.eq.s32 	%p55, %r101, -1;
	ld.const.f32 	%f321, [coefs+240];
	mul.f32 	%f322, %f321, %f45;
	selp.f32 	%f323, %f321, %f322, %p55;
	cvt.rzi.s32.f32 	%r363, %f323;
	ld.const.f32 	%f324, [coefs+116];
	mul.f32 	%f325, %f324, %f45;
	selp.f32 	%f326, %f324, %f325, %p55;
	cvt.rzi.s32.f32 	%r362, %f326;
	add.s32 	%r176, %r362, %r173;
	setp.gt.s32 	%p56, %r176, %r9;
	mov.u32 	%r364, %r173;
	@%p56 bra 	$L__BB0_37;
	cvt.rn.f32.s32 	%f327, %r363;
	add.f32 	%f514, %f514, %f327;
	setp.eq.s32 	%p57, %r102, -1;
	ld.const.f32 	%f328, [coefs+244];
	mul.f32 	%f329, %f328, %f46;
	selp.f32 	%f330, %f328, %f329, %p57;
	cvt.rzi.s32.f32 	%r363, %f330;
	ld.const.f32 	%f331, [coefs+120];
	mul.f32 	%f332, %f331, %f46;
	selp.f32 	%f333, %f331, %f332, %p57;
	cvt.rzi.s32.f32 	%r362, %f333;
	add.s32 	%r263, %r362, %r176;
	setp.gt.s32 	%p58, %r263, %r9;
	mov.u32 	%r364, %r176;
	@%p58 bra 	$L__BB0_37;
	cvt.rn.f32.s32 	%f334, %r363;
	add.f32 	%f515, %f514, %f334;
	bra.uni 	$L__BB0_38;
$L__BB0_37:
	sub.s32 	%r264, %r9, %r364;
	mul.lo.s32 	%r265, %r363, %r264;
	div.s32 	%r266, %r265, %r362;
	cvt.rn.f32.s32 	%f335, %r266;
	add.f32 	%f515, %f514, %f335;
$L__BB0_38:
	cvt.rzi.s32.f32 	%r267, %f515;
	setp.gt.s32 	%p59, %r267, %r396;
	selp.b16 	%rs9, %rs2, 0, %p59;
$L__BB0_39:
	setp.ne.s16 	%p63, %rs9, 0;
	setp.lt.s32 	%p64, %r361, 30;
	and.pred  	%p65, %p64, %p63;
	selp.u32 	%r320, 1, 0, %p65;
	add.s32 	%r361, %r361, %r320;
	setp.ne.s32 	%p66, %r361, 4;
	@%p66 bra 	$L__BB0_1;
	cvt.rn.f32.s32 	%f509, %r396;
	ld.shared.f32 	%f510, [%r10];
	add.f32 	%f511, %f510, %f509;
	st.shared.f32 	[%r10], %f511;
	bar.sync 	0;
	setp.lt.u32 	%p67, %r397, 2;
	@%p67 bra 	$L__BB0_45;
$L__BB0_41:
	mov.u32 	%r215, %r397;
	shr.u32 	%r397, %r215, 1;
	setp.ge.u32 	%p68, %r3, %r397;
	@%p68 bra 	$L__BB0_44;
	ld.shared.f32 	%f512, [%r10];
	shl.b32 	%r217, %r397, 2;
	add.s32 	%r321, %r10, %r217;
	ld.shared.f32 	%f76, [%r321];
	setp.geu.f32 	%p69, %f512, %f76;
	@%p69 bra 	$L__BB0_44;
	st.shared.f32 	[%r10], %f76;
	shl.b32 	%r322, %r3, 2;
	mov.u32 	%r323, _ZZ13single_threadPfS_fPiE7indices;
	add.s32 	%r324, %r323, %r322;
	add.s32 	%r325, %r324, %r217;
	ld.shared.u32 	%r326, [%r325];
	st.shared.u32 	[%r324], %r326;
$L__BB0_44:
	bar.sync 	0;
	setp.gt.u32 	%p70, %r215, 3;
	@%p70 bra 	$L__BB0_41;
$L__BB0_45:
	setp.ne.s32 	%p71, %r3, 0;
	@%p71 bra 	$L__BB0_47;
	ld.param.u64 	%rd11, [_Z13single_threadPfS_fPi_param_0];
	ld.shared.f32 	%f513, [_ZZ13single_threadPfS_fPiE7sh_maxs];
	cvta.to.global.u64 	%rd7, %rd11;
	mul.wide.u32 	%rd8, %r1, 4;
	add.s64 	%rd9, %rd7, %rd8;
	st.global.f32 	[%rd9], %f513;
$L__BB0_47:
	ld.shared.u32 	%r327, [_ZZ13single_threadPfS_fPiE7indices];
	setp.ne.s32 	%p72, %r3, %r327;
	@%p72 bra 	$L__BB0_49;
	ld.param.u64 	%rd12, [_Z13single_threadPfS_fPi_param_3];
	cvta.to.global.u64 	%rd10, %rd12;
	st.global.u32 	[%rd10], %r395;
	st.global.u32 	[%rd10+4], %r394;
	st.global.u32 	[%rd10+8], %r393;
	st.global.u32 	[%rd10+12], %r392;
	st.global.u32 	[%rd10+16], %r391;
	st.global.u32 	[%rd10+20], %r390;
	st.global.u32 	[%rd10+24], %r389;
	st.global.u32 	[%rd10+28], %r388;
	st.global.u32 	[%rd10+32], %r387;
	st.global.u32 	[%rd10+36], %r386;
	st.global.u32 	[%rd10+40], %r385;
	st.global.u32 	[%rd10+44], %r384;
	st.global.u32 	[%rd10+48], %r383;
	st.global.u32 	[%rd10+52], %r382;
	st.global.u32 	[%rd10+56], %r381;
	st.global.u32 	[%rd10+60], %r380;
	st.global.u32 	[%rd10+64], %r379;
	st.global.u32 	[%rd10+68], %r378;
	st.global.u32 	[%rd10+72], %r377;
	st.global.u32 	[%rd10+76], %r376;
	st.global.u32 	[%rd10+80], %r375;
	st.global.u32 	[%rd10+84], %r374;
	st.global.u32 	[%rd10+88], %r373;
	st.global.u32 	[%rd10+92], %r372;
	st.global.u32 	[%rd10+96], %r371;
	st.global.u32 	[%rd10+100], %r370;
	st.global.u32 	[%rd10+104], %r369;
	st.global.u32 	[%rd10+108], %r368;
	st.global.u32 	[%rd10+112], %r367;
	st.global.u32 	[%rd10+116], %r366;
	st.global.u32 	[%rd10+120], %r365;
$L__BB0_49:
	ret;

}
	// .globl	_Z13reduction_maxPfS_
.visible .entry _Z13reduction_maxPfS_(
	.param .u64 .ptr .align 1 _Z13reduction_maxPfS__param_0,
	.param .u64 .ptr .align 1 _Z13reduction_maxPfS__param_1
)
{
	.reg .pred 	%p<6>;
	.reg .b32 	%r<13>;
	.reg .b32 	%f<8>;
	.reg .b64 	%rd<11>;
	// demoted variable
	.shared .align 4 .b8 _ZZ13reduction_maxPfS_E5sdata[256];
	ld.param.u64 	%rd3, [_Z13reduction_maxPfS__param_0];
	ld.param.u64 	%rd4, [_Z13reduction_maxPfS__param_1];
	cvta.to.global.u64 	%rd1, %rd4;
	cvta.to.global.u64 	%rd2, %rd3;
	mov.u32 	%r1, %ctaid.x;
	mov.u32 	%r12, %ntid.x;
	mov.u32 	%r3, %tid.x;
	mad.lo.s32 	%r8, %r1, %r12, %r3;
	mul.wide.s32 	%rd5, %r8, 4;
	add.s64 	%rd6, %rd2, %rd5;
	ld.global.f32 	%f2, [%rd6];
	shl.b32 	%r9, %r3, 2;
	mov.u32 	%r10, _ZZ13reduction_maxPfS_E5sdata;
	add.s32 	%r4, %r10, %r9;
	st.shared.f32 	[%r4], %f2;
	add.s64 	%rd7, %rd1, %rd5;
	ld.global.f32 	%f3, [%rd7];
	st.shared.f32 	[%r4+128], %f3;
	bar.sync 	0;
	setp.lt.u32 	%p1, %r12, 2;
	@%p1 bra 	$L__BB1_5;
$L__BB1_1:
	mov.u32 	%r5, %r12;
	shr.u32 	%r12, %r5, 1;
	setp.ge.u32 	%p2, %r3, %r12;
	@%p2 bra 	$L__BB1_4;
	ld.shared.f32 	%f4, [%r4];
	shl.b32 	%r11, %r12, 2;
	add.s32 	%r7, %r4, %r11;
	ld.shared.f32 	%f1, [%r7];
	setp.geu.f32 	%p3, %f4, %f1;
	@%p3 bra 	$L__BB1_4;
	st.shared.f32 	[%r4], %f1;
	ld.shared.f32 	%f5, [%r7+128];
	st.shared.f32 	[%r4+128], %f5;
$L__BB1_4:
	bar.sync 	0;
	setp.gt.u32 	%p4, %r5, 3;
	@%p4 bra 	$L__BB1_1;
$L__BB1_5:
	setp.ne.s32 	%p5, %r3, 0;
	@%p5 bra 	$L__BB1_7;
	ld.shared.f32 	%f6, [_ZZ13reduction_maxPfS_E5sdata];
	mul.wide.u32 	%rd8, %r1, 4;
	add.s64 	%rd9, %rd2, %rd8;
	st.global.f32 	[%rd9], %f6;
	ld.shared.f32 	%f7, [_ZZ13reduction_maxPfS_E5sdata+128];
	add.s64 	%rd10, %rd1, %rd8;
	st.global.f32 	[%rd10], %f7;
$L__BB1_7:
	ret;

}
	// .globl	_Z12which_stringiPi
.visible .entry _Z12which_stringiPi(
	.param .u32 _Z12which_stringiPi_param_0,
	.param .u64 .ptr .align 1 _Z12which_stringiPi_param_1
)
{
	.reg .b32 	%r<8>;
	.reg .b64 	%rd<5>;

	ld.param.u32 	%r1, [_Z12which_stringiPi_param_0];
	ld.param.u64 	%rd1, [_Z12which_stringiPi_param_1];
	cvta.to.global.u64 	%rd2, %rd1;
	mov.u32 	%r2, %tid.x;
	shr.s32 	%r3, %r1, %r2;
	shr.u32 	%r4, %r1, 31;
	add.s32 	%r5, %r3, %r4;
	and.b32  	%r6, %r5, -2;
	sub.s32 	%r7, %r3, %r6;
	mul.wide.u32 	%rd3, %r2, 4;
	add.s64 	%rd4, %rd2, %rd3;
	st.global.u32 	[%rd4], %r7;
	ret;

}


// ===== COMPILED SASS (sm_100) =====

	.target	sm_100

	.elftype	@"ET_EXEC"


//--------------------- .note.nv.tkinfo           --------------------------
	.section	.note.nv.tkinfo,"",@"SHT_NOTE"
	.sectionflags	@"SHF_NOTE_NV_TKINFO"
	.tkinfo
        /*0018*/ 	.word	0x00000002
        /*0030*/ 	.string	""
        /*0030*/ 	.string	"ptxas"
        /*0030*/ 	.string	"Cuda compilation tools, release 13.0, V13.0.88"
        /*0030*/ 	.string	"Build cuda_13.0.r13.0/compiler.36424714_0"
        /*0030*/ 	.string	"-arch sm_100 -m 64 "



//--------------------- .note.nv.cuinfo           --------------------------
	.section	.note.nv.cuinfo,"",@"SHT_NOTE"
	.sectionflags	@"SHF_NOTE_NV_CUINFO"
        /*0018*/ 	.short	0x0002
        /*001a*/ 	.short	0x0064
        /*001c*/ 	.short	0x0082
	.zero		2


//--------------------- .nv.info                  --------------------------
	.section	.nv.info,"",@"SHT_CUDA_INFO"
	.align	4


	//----- nvinfo : EIATTR_REGCOUNT
	.align		4
        /*0000*/ 	.byte	0x04, 0x2f
        /*0002*/ 	.short	(.L_2 - .L_1)
	.align		4
.L_1:
        /*0004*/ 	.word	index@(_Z13single_threadPfS_fPi)
        /*0008*/ 	.word	0x00000080


	//----- nvinfo : EIATTR_FRAME_SIZE
	.align		4
.L_2:
        /*000c*/ 	.byte	0x04, 0x11
        /*000e*/ 	.short	(.L_4 - .L_3)
	.align		4
.L_3:
        /*0010*/ 	.word	index@(_Z13single_threadPfS_fPi)
        /*0014*/ 	.word	0x00000080


	//----- nvinfo : EIATTR_REGCOUNT
	.align		4
.L_4:
        /*0018*/ 	.byte	0x04, 0x2f
        /*001a*/ 	.short	(.L_6 - .L_5)
	.align		4
.L_5:
        /*001c*/ 	.word	index@(_Z13reduction_maxPfS_)
        /*0020*/ 	.word	0x0000000e


	//----- nvinfo : EIATTR_FRAME_SIZE
	.align		4
.L_6:
        /*0024*/ 	.byte	0x04, 0x11
        /*0026*/ 	.short	(.L_8 - .L_7)
	.align		4
.L_7:
        /*0028*/ 	.word	index@(_Z13reduction_maxPfS_)
        /*002c*/ 	.word	0x00000000


	//----- nvinfo : EIATTR_REGCOUNT
	.align		4
.L_8:
        /*0030*/ 	.byte	0x04, 0x2f
        /*0032*/ 	.short	(.L_10 - .L_9)
	.align		4
.L_9:
        /*0034*/ 	.word	index@(_Z12which_stringiPi)
        /*0038*/ 	.word	0x0000000a


	//----- nvinfo : EIATTR_FRAME_SIZE
	.align		4
.L_10:
        /*003c*/ 	.byte	0x04, 0x11
        /*003e*/ 	.short	(.L_12 - .L_11)
	.align		4
.L_11:
        /*0040*/ 	.word	index@(_Z12which_stringiPi)
        /*0044*/ 	.word	0x00000000


	//----- nvinfo : EIATTR_MIN_STACK_SIZE
	.align		4
.L_12:
        /*0048*/ 	.byte	0x04, 0x12
        /*004a*/ 	.short	(.L_14 - .L_13)
	.align		4
.L_13:
        /*004c*/ 	.word	index@(_Z12which_stringiPi)
        /*0050*/ 	.word	0x00000000


	//----- nvinfo : EIATTR_MIN_STACK_SIZE
	.align		4
.L_14:
        /*0054*/ 	.byte	0x04, 0x12
        /*0056*/ 	.short	(.L_16 - .L_15)
	.align		4
.L_15:
        /*0058*/ 	.word	index@(_Z13reduction_maxPfS_)
        /*005c*/ 	.word	0x00000000


	//----- nvinfo : EIATTR_MIN_STACK_SIZE
	.align		4
.L_16:
        /*0060*/ 	.byte	0x04, 0x12
        /*0062*/ 	.short	(.L_18 - .L_17)
	.align		4
.L_17:
        /*0064*/ 	.word	index@(_Z13single_threadPfS_fPi)
        /*0068*/ 	.word	0x00000080
.L_18:


//--------------------- .nv.compat                --------------------------
	.section	.nv.compat,"",@"SHT_CUDA_COMPAT_INFO"
	.align	4
        /*0000*/ 	.byte	0x02, 0x09, 0x00, 0x00, 0x02, 0x02, 0x01, 0x00, 0x02, 0x05, 0x05, 0x00, 0x03, 0x07, 0x01, 0x01
        /*0010*/ 	.byte	0x02, 0x03, 0x00, 0x00, 0x02, 0x06, 0x01, 0x00, 0x04, 0x0b, 0x08, 0x00, 0x01, 0x00, 0x00, 0x00
        /*0020*/ 	.byte	0x00, 0x00, 0x00, 0x00


//--------------------- .nv.info._Z12which_stringiPi --------------------------
	.section	.nv.info._Z12which_stringiPi,"",@"SHT_CUDA_INFO"
	.sectionflags	@""
	.align	4


	//----- nvinfo : EIATTR_CUDA_API_VERSION
	.align		4
        /*0000*/ 	.byte	0x04, 0x37
        /*0002*/ 	.short	(.L_20 - .L_19)
.L_19:
        /*0004*/ 	.word	0x00000082


	//----- nvinfo : EIATTR_KPARAM_INFO
	.align		4
.L_20:
        /*0008*/ 	.byte	0x04, 0x17
        /*000a*/ 	.short	(.L_22 - .L_21)
.L_21:
        /*000c*/ 	.word	0x00000000
        /*0010*/ 	.short	0x0001
        /*0012*/ 	.short	0x0008
        /*0014*/ 	.byte	0x00, 0xf5, 0x21, 0x00


	//----- nvinfo : EIATTR_KPARAM_INFO
	.align		4
.L_22:
        /*0018*/ 	.byte	0x04, 0x17
        /*001a*/ 	.short	(.L_24 - .L_23)
.L_23:
        /*001c*/ 	.word	0x00000000
        /*0020*/ 	.short	0x0000
        /*0022*/ 	.short	0x0000
        /*0024*/ 	.byte	0x00, 0xf0, 0x11, 0x00


	//----- nvinfo : EIATTR_SPARSE_MMA_MASK
	.align		4
.L_24:
        /*0028*/ 	.byte	0x03, 0x50
        /*002a*/ 	.short	0x0000


	//----- nvinfo : EIATTR_MAXREG_COUNT
	.align		4
        /*002c*/ 	.byte	0x03, 0x1b
        /*002e*/ 	.short	0x00ff


	//----- nvinfo : EIATTR_MERCURY_ISA_VERSION
	.align		4
        /*0030*/ 	.byte	0x03, 0x5f
        /*0032*/ 	.short	0x0101


	//----- nvinfo : EIATTR_VRC_CTA_INIT_COUNT
	.align		4
        /*0034*/ 	.byte	0x02, 0x4a
	.zero		1
	.zero		1


	//----- nvinfo : EIATTR_EXIT_INSTR_OFFSETS
	.align		4
        /*0038*/ 	.byte	0x04, 0x1c
        /*003a*/ 	.short	(.L_26 - .L_25)


	//   ....[0]....
.L_25:
        /*003c*/ 	.word	0x000000b0


	//----- nvinfo : EIATTR_CBANK_PARAM_SIZE
	.align		4
.L_26:
        /*0040*/ 	.byte	0x03, 0x19
        /*0042*/ 	.short	0x0010


	//----- nvinfo : EIATTR_PARAM_CBANK
	.align		4
        /*0044*/ 	.byte	0x04, 0x0a
        /*0046*/ 	.short	(.L_28 - .L_27)
	.align		4
.L_27:
        /*0048*/ 	.word	index@(.nv.constant0._Z12which_stringiPi)
        /*004c*/ 	.short	0x0380
        /*004e*/ 	.short	0x0010


	//----- nvinfo : EIATTR_SW_WAR
	.align		4
.L_28:
        /*0050*/ 	.byte	0x04, 0x36
        /*0052*/ 	.short	(.L_30 - .L_29)
.L_29:
        /*0054*/ 	.word	0x00000008
.L_30:


//--------------------- .nv.info._Z13reduction_maxPfS_ --------------------------
	.section	.nv.info._Z13reduction_maxPfS_,"",@"SHT_CUDA_INFO"
	.sectionflags	@""
	.align	4


	//----- nvinfo : EIATTR_CUDA_API_VERSION
	.align		4
        /*0000*/ 	.byte	0x04, 0x37
        /*0002*/ 	.short	(.L_32 - .L_31)
.L_31:
        /*0004*/ 	.word	0x00000082


	//----- nvinfo : EIATTR_KPARAM_INFO
	.align		4
.L_32:
        /*0008*/ 	.byte	0x04, 0x17
        /*000a*/ 	.short	(.L_34 - .L_33)
.L_33:
        /*000c*/ 	.word	0x00000000
        /*0010*/ 	.short	0x0001
        /*0012*/ 	.short	0x0008
        /*0014*/ 	.byte	0x00, 0xf5, 0x21, 0x00


	//----- nvinfo : EIATTR_KPARAM_INFO
	.align		4
.L_34:
        /*0018*/ 	.byte	0x04, 0x17
        /*001a*/ 	.short	(.L_36 - .L_35)
.L_35:
        /*001c*/ 	.word	0x00000000
        /*0020*/ 	.short	0x0000
        /*0022*/ 	.short	0x0000
        /*0024*/ 	.byte	0x00, 0xf5, 0x21, 0x00


	//----- nvinfo : EIATTR_SPARSE_MMA_MASK
	.align		4
.L_36:
        /*0028*/ 	.byte	0x03, 0x50
        /*002a*/ 	.short	0x0000


	//----- nvinfo : EIATTR_MAXREG_COUNT
	.align		4
        /*002c*/ 	.byte	0x03, 0x1b
        /*002e*/ 	.short	0x00ff


	//----- nvinfo : EIATTR_NUM_BARRIERS
	.align		4
        /*0030*/ 	.byte	0x02, 0x4c
        /*0032*/ 	.byte	0x01
	.zero		1


	//----- nvinfo : EIATTR_MERCURY_ISA_VERSION
	.align		4
        /*0034*/ 	.byte	0x03, 0x5f
        /*0036*/ 	.short	0x0101


	//----- nvinfo : EIATTR_VRC_CTA_INIT_COUNT
	.align		4
        /*0038*/ 	.byte	0x02, 0x4a
	.zero		1
	.zero		1


	//----- nvinfo : EIATTR_EXIT_INSTR_OFFSETS
	.align		4
        /*003c*/ 	.byte	0x04, 0x1c
        /*003e*/ 	.short	(.L_38 - .L_37)


	//   ....[0]....
.L_37:
        /*0040*/ 	.word	0x00000270


	//   ....[1]....
        /*0044*/ 	.word	0x00000330


	//----- nvinfo : EIATTR_CRS_STACK_SIZE
	.align		4
.L_38:
        /*0048*/ 	.byte	0x04, 0x1e
        /*004a*/ 	.short	(.L_40 - .L_39)
.L_39:
        /*004c*/ 	.word	0x00000000


	//----- nvinfo : EIATTR_CBANK_PARAM_SIZE
	.align		4
.L_40:
        /*0050*/ 	.byte	0x03, 0x19
        /*0052*/ 	.short	0x0010


	//----- nvinfo : EIATTR_PARAM_CBANK
	.align		4
        /*0054*/ 	.byte	0x04, 0x0a
        /*0056*/ 	.short	(.L_42 - .L_41)
	.align		4
.L_41:
        /*0058*/ 	.word	index@(.nv.constant0._Z13reduction_maxPfS_)
        /*005c*/ 	.short	0x0380
        /*005e*/ 	.short	0x0010


	//----- nvinfo : EIATTR_SW_WAR
	.align		4
.L_42:
        /*0060*/ 	.byte	0x04, 0x36
        /*0062*/ 	.short	(.L_44 - .L_43)
.L_43:
        /*0064*/ 	.word	0x00000008
.L_44:


//--------------------- .nv.info._Z13single_threadPfS_fPi --------------------------
	.section	.nv.info._Z13single_threadPfS_fPi,"",@"SHT_CUDA_INFO"
	.sectionflags	@""
	.align	4


	//----- nvinfo : EIATTR_CUDA_API_VERSION
	.align		4
        /*0000*/ 	.byte	0x04, 0x37
        /*0002*/ 	.short	(.L_46 - .L_45)
.L_45:
        /*0004*/ 	.word	0x00000082


	//----- nvinfo : EIATTR_KPARAM_INFO
	.align		4
.L_46:
        /*0008*/ 	.byte	0x04, 0x17
        /*000a*/ 	.short	(.L_48 - .L_47)
.L_47:
        /*000c*/ 	.word	0x00000000
        /*0010*/ 	.short	0x0003
        /*0012*/ 	.short	0x0018
        /*0014*/ 	.byte	0x00, 0xf5, 0x21, 0x00


	//----- nvinfo : EIATTR_KPARAM_INFO
	.align		4
.L_48:
        /*0018*/ 	.byte	0x04, 0x17
        /*001a*/ 	.short	(.L_50 - .L_49)
.L_49:
        /*001c*/ 	.word	0x00000000
        /*0020*/ 	.short	0x0002
        /*0022*/ 	.short	0x0010
        /*0024*/ 	.byte	0x00, 0xf0, 0x11, 0x00


	//----- nvinfo : EIATTR_KPARAM_INFO
	.align		4
.L_50:
        /*0028*/ 	.byte	0x04, 0x17
        /*002a*/ 	.short	(.L_52 - .L_51)
.L_51:
        /*002c*/ 	.word	0x00000000
        /*0030*/ 	.short	0x0001
        /*0032*/ 	.short	0x0008
        /*0034*/ 	.byte	0x00, 0xf5, 0x21, 0x00


	//----- nvinfo : EIATTR_KPARAM_INFO
	.align		4
.L_52:
        /*0038*/ 	.byte	0x04, 0x17
        /*003a*/ 	.short	(.L_54 - .L_53)
.L_53:
        /*003c*/ 	.word	0x00000000
        /*0040*/ 	.short	0x0000
        /*0042*/ 	.short	0x0000
        /*0044*/ 	.byte	0x00, 0xf5, 0x21, 0x00


	//----- nvinfo : EIATTR_SPARSE_MMA_MASK
	.align		4
.L_54:
        /*0048*/ 	.byte	0x03, 0x50
        /*004a*/ 	.short	0x0000


	//----- nvinfo : EIATTR_MAXREG_COUNT
	.align		4
        /*004c*/ 	.byte	0x03, 0x1b
        /*004e*/ 	.short	0x00ff


	//----- nvinfo : EIATTR_NUM_BARRIERS
	.align		4
        /*0050*/ 	.byte	0x02, 0x4c
        /*0052*/ 	.byte	0x01
	.zero		1


	//----- nvinfo : EIATTR_MERCURY_ISA_VERSION
	.align		4
        /*0054*/ 	.byte	0x03, 0x5f
        /*0056*/ 	.short	0x0101


	//----- nvinfo : EIATTR_VRC_CTA_INIT_COUNT
	.align		4
        /*0058*/ 	.byte	0x02, 0x4a
	.zero		1
	.zero		1


	//----- nvinfo : EIATTR_EXIT_INSTR_OFFSETS
	.align		4
        /*005c*/ 	.byte	0x04, 0x1c
        /*005e*/ 	.short	(.L_56 - .L_55)


	//   ....[0]....
.L_55:
        /*0060*/ 	.word	0x00003900


	//   ....[1]....
        /*0064*/ 	.word	0x00003b10


	//----- nvinfo : EIATTR_CRS_STACK_SIZE
	.align		4
.L_56:
        /*0068*/ 	.byte	0x04, 0x1e
        /*006a*/ 	.short	(.L_58 - .L_57)
.L_57:
        /*006c*/ 	.word	0x00000000


	//----- nvinfo : EIATTR_CBANK_PARAM_SIZE
	.align		4
.L_58:
        /*0070*/ 	.byte	0x03, 0x19
        /*0072*/ 	.short	0x0020


	//----- nvinfo : EIATTR_PARAM_CBANK
	.align		4
        /*0074*/ 	.byte	0x04, 0x0a
        /*0076*/ 	.short	(.L_60 - .L_59)
	.align		4
.L_59:
        /*0078*/ 	.word	index@(.nv.constant0._Z13single_threadPfS_fPi)
        /*007c*/ 	.short	0x0380
        /*007e*/ 	.short	0x0020


	//----- nvinfo : EIATTR_SW_WAR
	.align		4
.L_60:
        /*0080*/ 	.byte	0x04, 0x36
        /*0082*/ 	.short	(.L_62 - .L_61)
.L_61:
        /*0084*/ 	.word	0x00000008
.L_62:


//--------------------- .nv.callgraph             --------------------------
	.section	.nv.callgraph,"",@"SHT_CUDA_CALLGRAPH"
	.align	4
	.sectionentsize	8
	.align		4
        /*0000*/ 	.word	0x00000000
	.align		4
        /*0004*/ 	.word	0xffffffff
	.align		4
        /*0008*/ 	.word	0x00000000
	.align		4
        /*000c*/ 	.word	0xfffffffe
	.align		4
        /*0010*/ 	.word	0x00000000
	.align		4
        /*0014*/ 	.word	0xfffffffd
	.align		4
        /*0018*/ 	.word	0x00000000
	.align		4
        /*001c*/ 	.word	0xfffffffc


//--------------------- .nv.constant3             --------------------------
	.section	.nv.constant3,"a",@progbits
	.align	4
.nv.constant3:
	.type		coefs,@object
	.size		coefs,(.L_0 - coefs)
coefs:
	.zero		248
.L_0:


//--------------------- .text._Z12which_stringiPi --------------------------
	.section	.text._Z12which_stringiPi,"ax",@progbits
	.align	128
        .global         _Z12which_stringiPi
        .type           _Z12which_stringiPi,@function
        .size           _Z12which_stringiPi,(.L_x_24 - _Z12which_stringiPi)
        .other          _Z12which_stringiPi,@"STO_CUDA_ENTRY STV_DEFAULT"
_Z12which_stringiPi:
.text._Z12which_stringiPi:
[----:B------:R-:W-:Y:S01]  /*0000*/  LDC R1, c[0x0][0x37c] ;  /* 0x0000df00ff017b82 */ /* 0x000fe20000000800 */
[----:B------:R-:W0:Y:S07]  /*0010*/  S2R R7, SR_TID.X ;  /* 0x0000000000077919 */ /* 0x000e2e0000002100 */
[----:B------:R-:W0:Y:S01]  /*0020*/  LDC R4, c[0x0][0x380] ;  /* 0x0000e000ff047b82 */ /* 0x000e220000000800 */
[----:B------:R-:W1:Y:S07]  /*0030*/  LDCU.64 UR4, c[0x0][0x358] ;  /* 0x00006b00ff0477ac */ /* 0x000e6e0008000a00 */
[----:B------:R-:W2:Y:S01]  /*0040*/  LDC.64 R2, c[0x0][0x388] ;  /* 0x0000e200ff027b82 */ /* 0x000ea20000000a00 */
[----:B0-----:R-:W-:Y:S01]  /*0050*/  SHF.R.S32.HI R0, RZ, R7, R4 ;  /* 0x00000007ff007219 */ /* 0x001fe20000011404 */
[----:B--2---:R-:W-:-:S03]  /*0060*/  IMAD.WIDE.U32 R2, R7, 0x4, R2 ;  /* 0x0000000407027825 */ /* 0x004fc600078e0002 */
[----:B------:R-:W-:-:S04]  /*0070*/  LEA.HI R4, R4, R0, RZ, 0x1 ;  /* 0x0000000004047211 */ /* 0x000fc800078f08ff */
[----:B------:R-:W-:-:S05]  /*0080*/  LOP3.LUT R5, R4, 0xfffffffe, RZ, 0xc0, !PT ;  /* 0xfffffffe04057812 */ /* 0x000fca00078ec0ff */
[----:B------:R-:W-:-:S05]  /*0090*/  IMAD.IADD R5, R0, 0x1, -R5 ;  /* 0x0000000100057824 */ /* 0x000fca00078e0a05 */
[----:B-1----:R-:W-:Y:S01]  /*00a0*/  STG.E desc[UR4][R2.64], R5 ;  /* 0x0000000502007986 */ /* 0x002fe2000c101904 */
[----:B------:R-:W-:Y:S05]  /*00b0*/  EXIT ;  /* 0x000000000000794d */ /* 0x000fea0003800000 */
.L_x_0:
[----:B------:R-:W-:-:S00]  /*00c0*/  BRA `(.L_x_0) ;  /* 0xfffffffc00fc7947 */ /* 0x000fc0000383ffff */
[----:B------:R-:W-:-:S00]  /*00d0*/  NOP ;  /* 0x0000000000007918 */ /* 0x000fc00000000000 */
        /* <DEDUP_REMOVED lines=10> */
.L_x_24:


//--------------------- .text._Z13reduction_maxPfS_ --------------------------
	.section	.text._Z13reduction_maxPfS_,"ax",@progbits
	.align	128
        .global         _Z13reduction_maxPfS_
        .type           _Z13reduction_maxPfS_,@function
        .size           _Z13reduction_maxPfS_,(.L_x_25 - _Z13reduction_maxPfS_)
        .other          _Z13reduction_maxPfS_,@"STO_CUDA_ENTRY STV_DEFAULT"
_Z13reduction_maxPfS_:
.text._Z13reduction_maxPfS_:
[----:B------:R-:W-:Y:S01]  /*0000*/  LDC R1, c[0x0][0x37c] ;  /* 0x0000df00ff017b82 */ /* 0x000fe20000000800 */
[----:B------:R-:W0:Y:S07]  /*0010*/  S2R R11, SR_CTAID.X ;  /* 0x00000000000b7919 */ /* 0x000e2e0000002500 */
[----:B------:R-:W1:Y:S01]  /*0020*/  LDC.64 R2, c[0x0][0x380] ;  /* 0x0000e000ff027b82 */ /* 0x000e620000000a00 */
[----:B------:R-:W0:Y:S01]  /*0030*/  LDCU UR8, c[0x0][0x360] ;  /* 0x00006c00ff0877ac */ /* 0x000e220008000800 */
[----:B------:R-:W0:Y:S01]  /*0040*/  S2R R6, SR_TID.X ;  /* 0x0000000000067919 */ /* 0x000e220000002100 */
[----:B------:R-:W2:Y:S05]  /*0050*/  LDCU.64 UR6, c[0x0][0x358] ;  /* 0x00006b00ff0677ac */ /* 0x000eaa0008000a00 */
[----:B------:R-:W3:Y:S01]  /*0060*/  LDC.64 R4, c[0x0][0x388] ;  /* 0x0000e200ff047b82 */ /* 0x000ee20000000a00 */
[----:B0-----:R-:W-:-:S04]  /*0070*/  IMAD R7, R11, UR8, R6 ;  /* 0x000000080b077c24 */ /* 0x001fc8000f8e0206 */
[----:B-1----:R-:W-:-:S04]  /*0080*/  IMAD.WIDE R2, R7, 0x4, R2 ;  /* 0x0000000407027825 */ /* 0x002fc800078e0202 */
[----:B---3--:R-:W-:Y:S02]  /*0090*/  IMAD.WIDE R4, R7, 0x4, R4 ;  /* 0x0000000407047825 */ /* 0x008fe400078e0204 */
[----:B--2---:R-:W2:Y:S04]  /*00a0*/  LDG.E R2, desc[UR6][R2.64] ;  /* 0x0000000602027981 */ /* 0x004ea8000c1e1900 */
[----:B------:R-:W3:Y:S01]  /*00b0*/  LDG.E R4, desc[UR6][R4.64] ;  /* 0x0000000604047981 */ /* 0x000ee2000c1e1900 */
[----:B------:R-:W0:Y:S01]  /*00c0*/  S2UR UR5, SR_CgaCtaId ;  /* 0x00000000000579c3 */ /* 0x000e220000008800 */
[----:B------:R-:W-:Y:S01]  /*00d0*/  UMOV UR4, 0x400 ;  /* 0x0000040000047882 */ /* 0x000fe20000000000 */
[----:B------:R-:W-:Y:S02]  /*00e0*/  UISETP.GE.U32.AND UP0, UPT, UR8, 0x2, UPT ;  /* 0x000000020800788c */ /* 0x000fe4000bf06070 */
[----:B0-----:R-:W-:-:S06]  /*00f0*/  ULEA UR4, UR5, UR4, 0x18 ;  /* 0x0000000405047291 */ /* 0x001fcc000f8ec0ff */
[----:B------:R-:W-:-:S05]  /*0100*/  LEA R7, R6, UR4, 0x2 ;  /* 0x0000000406077c11 */ /* 0x000fca000f8e10ff */
[----:B--2---:R0:W-:Y:S04]  /*0110*/  STS [R7], R2 ;  /* 0x0000000207007388 */ /* 0x0041e80000000800 */
[----:B---3--:R0:W-:Y:S01]  /*0120*/  STS [R7+0x80], R4 ;  /* 0x0000800407007388 */ /* 0x0081e20000000800 */
[----:B------:R-:W-:Y:S06]  /*0130*/  BAR.SYNC.DEFER_BLOCKING 0x0 ;  /* 0x0000000000007b1d */ /* 0x000fec0000010000 */
[----:B------:R-:W-:Y:S05]  /*0140*/  BRA.U !UP0, `(.L_x_1) ;  /* 0x0000000108447547 */ /* 0x000fea000b800000 */
[----:B------:R-:W-:-:S07]  /*0150*/  IMAD.U32 R0, RZ, RZ, UR8 ;  /* 0x00000008ff007e24 */ /* 0x000fce000f8e00ff */
.L_x_4:
[----:B------:R-:W-:Y:S01]  /*0160*/  MOV R3, R0 ;  /* 0x0000000000037202 */ /* 0x000fe20000000f00 */
[----:B------:R-:W-:Y:S01]  /*0170*/  BSSY.RECONVERGENT B0, `(.L_x_2) ;  /* 0x000000b000007945 */ /* 0x000fe20003800200 */
[----:B------:R-:W-:-:S04]  /*0180*/  SHF.R.U32.HI R0, RZ, 0x1, R0 ;  /* 0x00000001ff007819 */ /* 0x000fc80000011600 */
[----:B------:R-:W-:-:S13]  /*0190*/  ISETP.GE.U32.AND P0, PT, R6, R0, PT ;  /* 0x000000000600720c */ /* 0x000fda0003f06070 */
[----:B-1----:R-:W-:Y:S05]  /*01a0*/  @P0 BRA `(.L_x_3) ;  /* 0x00000000001c0947 */ /* 0x002fea0003800000 */
[----:B0-----:R-:W-:Y:S01]  /*01b0*/  IMAD R4, R0, 0x4, R7 ;  /* 0x0000000400047824 */ /* 0x001fe200078e0207 */
[----:B------:R-:W-:Y:S04]  /*01c0*/  LDS R2, [R7] ;  /* 0x0000000007027984 */ /* 0x000fe80000000800 */
[----:B------:R-:W0:Y:S02]  /*01d0*/  LDS R5, [R4] ;  /* 0x0000000004057984 */ /* 0x000e240000000800 */
[----:B0-----:R-:W-:-:S13]  /*01e0*/  FSETP.GEU.AND P0, PT, R2, R5, PT ;  /* 0x000000050200720b */ /* 0x001fda0003f0e000 */
[----:B------:R-:W-:Y:S04]  /*01f0*/  @!P0 STS [R7], R5 ;  /* 0x0000000507008388 */ /* 0x000fe80000000800 */
[----:B------:R-:W0:Y:S04]  /*0200*/  @!P0 LDS R2, [R4+0x80] ;  /* 0x0000800004028984 */ /* 0x000e280000000800 */
[----:B0-----:R1:W-:Y:S02]  /*0210*/  @!P0 STS [R7+0x80], R2 ;  /* 0x0000800207008388 */ /* 0x0013e40000000800 */
.L_x_3:
[----:B------:R-:W-:Y:S05]  /*0220*/  BSYNC.RECONVERGENT B0 ;  /* 0x0000000000007941 */ /* 0x000fea0003800200 */
.L_x_2:
[----:B------:R-:W-:Y:S01]  /*0230*/  BAR.SYNC.DEFER_BLOCKING 0x0 ;  /* 0x0000000000007b1d */ /* 0x000fe20000010000 */
[----:B------:R-:W-:-:S13]  /*0240*/  ISETP.GT.U32.AND P0, PT, R3, 0x3, PT ;  /* 0x000000030300780c */ /* 0x000fda0003f04070 */
[----:B------:R-:W-:Y:S05]  /*0250*/  @P0 BRA `(.L_x_4) ;  /* 0xfffffffc00c00947 */ /* 0x000fea000383ffff */
.L_x_1:
[----:B------:R-:W-:-:S13]  /*0260*/  ISETP.NE.AND P0, PT, R6, RZ, PT ;  /* 0x000000ff0600720c */ /* 0x000fda0003f05270 */
[----:B------:R-:W-:Y:S05]  /*0270*/  @P0 EXIT ;  /* 0x000000000000094d */ /* 0x000fea0003800000 */
[----:B------:R-:W2:Y:S01]  /*0280*/  S2UR UR5, SR_CgaCtaId ;  /* 0x00000000000579c3 */ /* 0x000ea20000008800 */
[----:B------:R-:W-:-:S07]  /*0290*/  UMOV UR4, 0x400 ;  /* 0x0000040000047882 */ /* 0x000fce0000000000 */
[----:B01----:R-:W0:Y:S08]  /*02a0*/  LDC.64 R2, c[0x0][0x380] ;  /* 0x0000e000ff027b82 */ /* 0x003e300000000a00 */
[----:B------:R-:W1:Y:S01]  /*02b0*/  LDC.64 R4, c[0x0][0x388] ;  /* 0x0000e200ff047b82 */ /* 0x000e620000000a00 */
[----:B--2---:R-:W-:Y:S01]  /*02c0*/  ULEA UR4, UR5, UR4, 0x18 ;  /* 0x0000000405047291 */ /* 0x004fe2000f8ec0ff */
[----:B0-----:R-:W-:-:S08]  /*02d0*/  IMAD.WIDE.U32 R2, R11, 0x4, R2 ;  /* 0x000000040b027825 */ /* 0x001fd000078e0002 */
[----:B------:R-:W0:Y:S04]  /*02e0*/  LDS R7, [UR4] ;  /* 0x00000004ff077984 */ /* 0x000e280008000800 */
[----:B------:R-:W2:Y:S01]  /*02f0*/  LDS R9, [UR4+0x80] ;  /* 0x00008004ff097984 */ /* 0x000ea20008000800 */
[----:B-1----:R-:W-:-:S03]  /*0300*/  IMAD.WIDE.U32 R4, R11, 0x4, R4 ;  /* 0x000000040b047825 */ /* 0x002fc600078e0004 */
[----:B0-----:R-:W-:Y:S04]  /*0310*/  STG.E desc[UR6][R2.64], R7 ;  /* 0x0000000702007986 */ /* 0x001fe8000c101906 */
[----:B--2---:R-:W-:Y:S01]  /*0320*/  STG.E desc[UR6][R4.64], R9 ;  /* 0x0000000904007986 */ /* 0x004fe2000c101906 */
[----:B------:R-:W-:Y:S05]  /*0330*/  EXIT ;  /* 0x000000000000794d */ /* 0x000fea0003800000 */
.L_x_5:
        /* <DEDUP_REMOVED lines=12> */
.L_x_25:


//--------------------- .text._Z13single_threadPfS_fPi --------------------------
	.section	.text._Z13single_threadPfS_fPi,"ax",@progbits
	.align	128
        .global         _Z13single_threadPfS_fPi
        .type           _Z13single_threadPfS_fPi,@function
        .size           _Z13single_threadPfS_fPi,(.L_x_26 - _Z13single_threadPfS_fPi)
        .other          _Z13single_threadPfS_fPi,@"STO_CUDA_ENTRY STV_DEFAULT"
_Z13single_threadPfS_fPi:
.text._Z13single_threadPfS_fPi:
[----:B------:R-:W0:Y:S01]  /*0000*/  LDC R1, c[0x0][0x37c] ;  /* 0x0000df00ff017b82 */ /* 0x000e220000000800 */
[----:B------:R-:W1:Y:S01]  /*0010*/  S2R R0, SR_CTAID.X ;  /* 0x0000000000007919 */ /* 0x000e620000002500 */
[----:B------:R-:W1:Y:S06]  /*0020*/  LDCU UR7, c[0x0][0x360] ;  /* 0x00006c00ff0777ac */ /* 0x000e6c0008000800 */
[----:B------:R-:W2:Y:S01]  /*0030*/  S2UR UR6, SR_CgaCtaId ;  /* 0x00000000000679c3 */ /* 0x000ea20000008800 */
[----:B0-----:R-:W-:Y:S01]  /*0040*/  VIADD R1, R1, 0xffffff80 ;  /* 0xffffff8001017836 */ /* 0x001fe20000000000 */
[----:B------:R-:W1:Y:S01]  /*0050*/  S2R R9, SR_TID.X ;  /* 0x0000000000097919 */ /* 0x000e620000002100 */
[----:B------:R-:W0:Y:S01]  /*0060*/  LDCU.128 UR32, c[0x3][URZ] ;  /* 0x00c00000ff2077ac */ /* 0x000e220008000c00 */
[----:B------:R-:W-:Y:S01]  /*0070*/  IMAD.MOV.U32 R6, RZ, RZ, -0x1 ;  /* 0xffffffffff067424 */ /* 0x000fe200078e00ff */
[----:B------:R-:W-:Y:S01]  /*0080*/  MOV R15, 0xffffffff ;  /* 0xffffffff000f7802 */ /* 0x000fe20000000f00 */
[----:B------:R-:W-:Y:S01]  /*0090*/  IMAD.MOV.U32 R7, RZ, RZ, -0x1 ;  /* 0xffffffffff077424 */ /* 0x000fe200078e00ff */
[----:B------:R-:W3:Y:S01]  /*00a0*/  LDCU UR28, c[0x3][0x7c] ;  /* 0x00c00f80ff1c77ac */ /* 0x000ee20008000800 */
[----:B------:R-:W-:Y:S01]  /*00b0*/  IMAD.MOV.U32 R2, RZ, RZ, -0x1 ;  /* 0xffffffffff027424 */ /* 0x000fe200078e00ff */
[----:B------:R-:W-:Y:S01]  /*00c0*/  BSSY.RECONVERGENT B0, `(.L_x_6) ;  /* 0x0000354000007945 */ /* 0x000fe20003800200 */
[----:B------:R-:W-:Y:S01]  /*00d0*/  IMAD.MOV.U32 R3, RZ, RZ, -0x1 ;  /* 0xffffffffff037424 */ /* 0x000fe200078e00ff */
[----:B------:R-:W4:Y:S01]  /*00e0*/  LDCU.128 UR24, c[0x3][0x80] ;  /* 0x00c01000ff1877ac */ /* 0x000f220008000c00 */
[----:B------:R-:W-:Y:S01]  /*00f0*/  IMAD.MOV.U32 R4, RZ, RZ, -0x1 ;  /* 0xffffffffff047424 */ /* 0x000fe200078e00ff */
[----:B------:R5:W-:Y:S01]  /*0100*/  STL.64 [R1+0x28], R6 ;  /* 0x0000280601007387 */ /* 0x000be20000100a00 */
[----:B------:R-:W-:Y:S01]  /*0110*/  IMAD.MOV.U32 R5, RZ, RZ, -0x1 ;  /* 0xffffffffff057424 */ /* 0x000fe200078e00ff */
[----:B------:R-:W-:Y:S01]  /*0120*/  UMOV UR4, 0x400 ;  /* 0x0000040000047882 */ /* 0x000fe20000000000 */
[----:B------:R-:W-:Y:S01]  /*0130*/  IMAD.MOV.U32 R10, RZ, RZ, -0x1 ;  /* 0xffffffffff0a7424 */ /* 0x000fe200078e00ff */
[----:B------:R-:W-:Y:S01]  /*0140*/  STL.64 [R1+0x18], R2 ;  /* 0x0000180201007387 */ /* 0x000fe20000100a00 */
[----:B------:R-:W-:Y:S01]  /*0150*/  IMAD.MOV.U32 R11, RZ, RZ, -0x1 ;  /* 0xffffffffff0b7424 */ /* 0x000fe200078e00ff */
[----:B------:R-:W-:Y:S01]  /*0160*/  UIADD3 UR5, UPT, UPT, UR4, 0x80, URZ ;  /* 0x0000008004057890 */ /* 0x000fe2000fffe0ff */
[----:B------:R-:W-:Y:S01]  /*0170*/  IMAD.MOV.U32 R12, RZ, RZ, -0x1 ;  /* 0xffffffffff0c7424 */ /* 0x000fe200078e00ff */
[----:B------:R0:W-:Y:S01]  /*0180*/  STL.64 [R1+0x40], R2 ;  /* 0x0000400201007387 */ /* 0x0001e20000100a00 */
[----:B------:R-:W-:Y:S01]  /*0190*/  IMAD.MOV.U32 R13, RZ, RZ, -0x1 ;  /* 0xffffffffff0d7424 */ /* 0x000fe200078e00ff */
[----:B------:R-:W4:Y:S01]  /*01a0*/  LDCU UR42, c[0x3][0x10] ;  /* 0x00c00200ff2a77ac */ /* 0x000f220008000800 */
[----:B------:R-:W-:Y:S01]  /*01b0*/  IMAD.MOV.U32 R14, RZ, RZ, -0x1 ;  /* 0xffffffffff0e7424 */ /* 0x000fe200078e00ff */
[----:B------:R-:W-:Y:S01]  /*01c0*/  STL.64 [R1+0x20], R4 ;  /* 0x0000200401007387 */ /* 0x000fe20000100a00 */
[----:B------:R-:W-:Y:S01]  /*01d0*/  IMAD.MOV.U32 R16, RZ, RZ, -0x1 ;  /* 0xffffffffff107424 */ /* 0x000fe200078e00ff */
[----:B--2---:R-:W-:Y:S01]  /*01e0*/  ULEA UR5, UR6, UR5, 0x18 ;  /* 0x0000000506057291 */ /* 0x004fe2000f8ec0ff */
[----:B------:R-:W-:Y:S01]  /*01f0*/  IMAD.MOV.U32 R17, RZ, RZ, -0x1 ;  /* 0xffffffffff117424 */ /* 0x000fe200078e00ff */
[----:B------:R2:W-:Y:S01]  /*0200*/  STL.64 [R1+0x58], R4 ;  /* 0x0000580401007387 */ /* 0x0005e20000100a00 */
[----:B------:R-:W-:Y:S01]  /*0210*/  ULEA UR4, UR6, UR4, 0x18 ;  /* 0x0000000406047291 */ /* 0x000fe2000f8ec0ff */
[----:B------:R-:W-:Y:S01]  /*0220*/  IMAD.MOV.U32 R51, RZ, RZ, R1 ;  /* 0x000000ffff337224 */ /* 0x000fe200078e0001 */
[----:B------:R-:W3:Y:S01]  /*0230*/  LDCU UR43, c[0x3][0x14] ;  /* 0x00c00280ff2b77ac */ /* 0x000ee20008000800 */
[----:B------:R-:W-:Y:S01]  /*0240*/  STL.64 [R1+0x30], R10 ;  /* 0x0000300a01007387 */ /* 0x000fe20000100a00 */
[----:B-1----:R-:W-:-:S02]  /*0250*/  IMAD R8, R0, UR7, R9 ;  /* 0x0000000700087c24 */ /* 0x002fc4000f8e0209 */
[----:B------:R-:W-:Y:S01]  /*0260*/  IMAD.MOV.U32 R38, RZ, RZ, 0x5 ;  /* 0x00000005ff267424 */ /* 0x000fe200078e00ff */
[----:B------:R1:W-:Y:S01]  /*0270*/  STL.64 [R1+0x60], R10 ;  /* 0x0000600a01007387 */ /* 0x0003e20000100a00 */
[----:B------:R-:W-:Y:S01]  /*0280*/  IMAD.MOV.U32 R39, RZ, RZ, RZ ;  /* 0x000000ffff277224 */ /* 0x000fe200078e00ff */
[----:B-----5:R-:W-:Y:S01]  /*0290*/  LOP3.LUT R6, R8, 0x1, RZ, 0xc0, !PT ;  /* 0x0000000108067812 */ /* 0x020fe200078ec0ff */
[----:B------:R-:W-:Y:S01]  /*02a0*/  IMAD.U32 R40, RZ, RZ, UR7 ;  /* 0x00000007ff287e24 */ /* 0x000fe2000f8e00ff */
[--C-:B------:R-:W-:Y:S01]  /*02b0*/  SHF.R.U32.HI R7, RZ, 0x1, R8.reuse ;  /* 0x00000001ff077819 */ /* 0x100fe20000011608 */
[----:B------:R-:W-:Y:S01]  /*02c0*/  STL.64 [R1+0x38], R12 ;  /* 0x0000380c01007387 */ /* 0x000fe20000100a00 */
[----:B0-----:R-:W-:Y:S01]  /*02d0*/  I2FP.F32.U32 R2, R6 ;  /* 0x0000000600027245 */ /* 0x001fe20000201000 */
[----:B------:R-:W0:Y:S01]  /*02e0*/  LDCU UR60, c[0x3][0x78] ;  /* 0x00c00f00ff3c77ac */ /* 0x000e220008000800 */
[----:B------:R-:W-:Y:S01]  /*02f0*/  LOP3.LUT R7, R7, 0x1, RZ, 0xc0, !PT ;  /* 0x0000000107077812 */ /* 0x000fe200078ec0ff */
[----:B------:R5:W-:Y:S01]  /*0300*/  STL.64 [R1+0x68], R12 ;  /* 0x0000680c01007387 */ /* 0x000be20000100a00 */
[--C-:B--2---:R-:W-:Y:S01]  /*0310*/  SHF.R.U32.HI R4, RZ, 0x2, R8.reuse ;  /* 0x00000002ff047819 */ /* 0x104fe20000011608 */
[----:B------:R-:W2:Y:S01]  /*0320*/  LDCU.64 UR40, c[0x3][0x18] ;  /* 0x00c00300ff2877ac */ /* 0x000ea20008000a00 */
[----:B-1----:R-:W-:Y:S01]  /*0330*/  I2FP.F32.U32 R11, R7 ;  /* 0x00000007000b7245 */ /* 0x002fe20000201000 */
[C---:B------:R-:W-:Y:S01]  /*0340*/  FFMA R10, R2.reuse, UR32, RZ ;  /* 0x00000020020a7c23 */ /* 0x040fe200080000ff */
[----:B------:R-:W-:Y:S01]  /*0350*/  SHF.R.U32.HI R5, RZ, 0x3, R8 ;  /* 0x00000003ff057819 */ /* 0x000fe20000011608 */
[----:B---3--:R-:W-:Y:S01]  /*0360*/  FFMA R2, R2, UR28, RZ ;  /* 0x0000001c02027c23 */ /* 0x008fe200080000ff */
[----:B------:R-:W-:Y:S01]  /*0370*/  LOP3.LUT R4, R4, 0x1, RZ, 0xc0, !PT ;  /* 0x0000000104047812 */ /* 0x000fe200078ec0ff */
[C---:B------:R-:W-:Y:S01]  /*0380*/  FFMA R10, R11.reuse, UR33, R10 ;  /* 0x000000210b0a7c23 */ /* 0x040fe2000800000a */
[----:B------:R-:W-:Y:S01]  /*0390*/  SHF.R.U32.HI R3, RZ, 0x4, R8 ;  /* 0x00000004ff037819 */ /* 0x000fe20000011608 */
[----:B----4-:R-:W-:Y:S01]  /*03a0*/  FFMA R11, R11, UR24, R2 ;  /* 0x000000180b0b7c23 */ /* 0x010fe20008000002 */
[----:B------:R-:W-:Y:S01]  /*03b0*/  LOP3.LUT R5, R5, 0x1, RZ, 0xc0, !PT ;  /* 0x0000000105057812 */ /* 0x000fe200078ec0ff */
[----:B------:R-:W-:Y:S01]  /*03c0*/  STL.64 [R1+0x48], R14 ;  /* 0x0000480e01007387 */ /* 0x000fe20000100a00 */
[----:B-----5:R-:W-:Y:S01]  /*03d0*/  I2FP.F32.U32 R13, R4 ;  /* 0x00000004000d7245 */ /* 0x020fe20000201000 */
[----:B------:R-:W1:Y:S01]  /*03e0*/  LDCU.64 UR38, c[0x3][0x70] ;  /* 0x00c00e00ff2677ac */ /* 0x000e620008000a00 */
[----:B------:R-:W-:Y:S01]  /*03f0*/  LOP3.LUT R2, R3, 0x1, RZ, 0xc0, !PT ;  /* 0x0000000103027812 */ /* 0x000fe200078ec0ff */
[----:B------:R3:W-:Y:S01]  /*0400*/  STL.64 [R1+0x70], R14 ;  /* 0x0000700e01007387 */ /* 0x0007e20000100a00 */
[----:B------:R-:W-:Y:S01]  /*0410*/  I2FP.F32.U32 R3, R5 ;  /* 0x0000000500037245 */ /* 0x000fe20000201000 */
[C---:B------:R-:W-:Y:S01]  /*0420*/  FFMA R11, R13.reuse, UR25, R11 ;  /* 0x000000190d0b7c23 */ /* 0x040fe2000800000b */
[----:B------:R-:W-:Y:S01]  /*0430*/  FFMA R10, R13, UR34, R10 ;  /* 0x000000220d0a7c23 */ /* 0x000fe2000800000a */
[----:B------:R-:W-:Y:S01]  /*0440*/  I2FP.F32.U32 R13, R2 ;  /* 0x00000002000d7245 */ /* 0x000fe20000201000 */
[----:B------:R-:W-:Y:S01]  /*0450*/  STL.64 [R1+0x50], R16 ;  /* 0x0000501001007387 */ /* 0x000fe20000100a00 */
[----:B------:R-:W-:Y:S01]  /*0460*/  FFMA R12, R3, UR26, R11 ;  /* 0x0000001a030c7c23 */ /* 0x000fe2000800000b */
[----:B------:R-:W-:Y:S01]  /*0470*/  LEA R11, R9, UR5, 0x2 ;  /* 0x00000005090b7c11 */ /* 0x000fe2000f8e10ff */
[----:B------:R-:W-:Y:S01]  /*0480*/  FFMA R10, R3, UR35, R10 ;  /* 0x00000023030a7c23 */ /* 0x000fe2000800000a */
[----:B------:R-:W-:Y:S01]  /*0490*/  STL.64 [R1], R6 ;  /* 0x0000000601007387 */ /* 0x000fe20000100a00 */
[----:B------:R-:W-:Y:S01]  /*04a0*/  FFMA R12, R13, UR27, R12 ;  /* 0x0000001b0d0c7c23 */ /* 0x000fe2000800000c */
[----:B------:R-:W-:-:S02]  /*04b0*/  IMAD.MOV.U32 R3, RZ, RZ, -0x1 ;  /* 0xffffffffff037424 */ /* 0x000fc400078e00ff */
[----:B---3--:R-:W-:Y:S01]  /*04c0*/  FFMA R14, R13, UR42, R10 ;  /* 0x0000002a0d0e7c23 */ /* 0x008fe2000800000a */
[----:B------:R3:W-:Y:S01]  /*04d0*/  STS [R11], R8 ;  /* 0x000000080b007388 */ /* 0x0007e20000000800 */
[----:B------:R-:W-:Y:S01]  /*04e0*/  LEA R10, R9, UR4, 0x2 ;  /* 0x00000004090a7c11 */ /* 0x000fe2000f8e10ff */
[----:B------:R-:W4:Y:S02]  /*04f0*/  LDCU.64 UR36, c[0x3][0xf0] ;  /* 0x00c01e00ff2477ac */ /* 0x000f240008000a00 */
[----:B------:R-:W-:Y:S01]  /*0500*/  FSETP.GT.AND P0, PT, R14, 500, PT ;  /* 0x43fa00000e00780b */ /* 0x000fe20003f04000 */
[----:B------:R-:W-:Y:S01]  /*0510*/  STL.64 [R1+0x8], R4 ;  /* 0x0000080401007387 */ /* 0x000fe20000100a00 */
[----:B------:R-:W0:Y:S02]  /*0520*/  LDCU.128 UR20, c[0x3][0x20] ;  /* 0x00c00400ff1477ac */ /* 0x000e240008000c00 */
[----:B------:R-:W-:Y:S01]  /*0530*/  FSEL R9, R12, RZ, !P0 ;  /* 0x000000ff0c097208 */ /* 0x000fe20004000000 */
[----:B------:R-:W-:Y:S01]  /*0540*/  BAR.SYNC.DEFER_BLOCKING 0x0 ;  /* 0x0000000000007b1d */ /* 0x000fe20000010000 */
[----:B---3--:R-:W-:-:S05]  /*0550*/  FADD R8, -R14, 500 ;  /* 0x43fa00000e087421 */ /* 0x008fca0000000100 */
[----:B------:R-:W3:Y:S01]  /*0560*/  LDCU.128 UR16, c[0x3][0x30] ;  /* 0x00c00600ff1077ac */ /* 0x000ee20008000c00 */
[----:B------:R-:W-:Y:S01]  /*0570*/  STL [R1+0x78], R3 ;  /* 0x0000780301007387 */ /* 0x000fe20000100800 */
[----:B------:R-:W0:Y:S03]  /*0580*/  LDCU.128 UR12, c[0x3][0x90] ;  /* 0x00c01200ff0c77ac */ /* 0x000e260008000c00 */
[----:B------:R5:W-:Y:S01]  /*0590*/  STL.64 [R1+0x10], R2 ;  /* 0x0000100201007387 */ /* 0x000be20000100a00 */
[----:B------:R-:W0:Y:S01]  /*05a0*/  LDCU.128 UR8, c[0x3][0xa0] ;  /* 0x00c01400ff0877ac */ /* 0x000e220008000c00 */
[----:B------:R-:W0:Y:S01]  /*05b0*/  LDCU.128 UR28, c[0x3][0xb0] ;  /* 0x00c01600ff1c77ac */ /* 0x000e220008000c00 */
[----:B------:R-:W0:Y:S01]  /*05c0*/  LDCU.128 UR32, c[0x3][0x40] ;  /* 0x00c00800ff2077ac */ /* 0x000e220008000c00 */
[----:B-----5:R0:W0:Y:S01]  /*05d0*/  F2I.TRUNC.NTZ R3, R8 ;  /* 0x0000000800037305 */ /* 0x020022000020f100 */
[----:B------:R-:W0:Y:S01]  /*05e0*/  LDCU.128 UR24, c[0x3][0xc0] ;  /* 0x00c01800ff1877ac */ /* 0x000e220008000c00 */
[----:B------:R-:W0:Y:S01]  /*05f0*/  LDCU.128 UR44, c[0x3][0x50] ;  /* 0x00c00a00ff2c77ac */ /* 0x000e220008000c00 */
[----:B------:R-:W0:Y:S01]  /*0600*/  LDCU.128 UR48, c[0x3][0xd0] ;  /* 0x00c01a00ff3077ac */ /* 0x000e220008000c00 */
[----:B------:R-:W0:Y:S01]  /*0610*/  LDCU.128 UR52, c[0x3][0x60] ;  /* 0x00c00c00ff3477ac */ /* 0x000e220008000c00 */
[----:B------:R-:W0:Y:S01]  /*0620*/  LDCU.128 UR56, c[0x3][0xe0] ;  /* 0x00c01c00ff3877ac */ /* 0x000e220008000c00 */
[----:B------:R-:W-:Y:S06]  /*0630*/  BAR.SYNC.DEFER_BLOCKING 0x0 ;  /* 0x0000000000007b1d */ /* 0x000fec0000010000 */
[----:B------:R0:W-:Y:S02]  /*0640*/  STS [R10], R9 ;  /* 0x000000090a007388 */ /* 0x0001e40000000800 */
[----:B-1234-:R-:W-:Y:S06]  /*0650*/  BAR.SYNC.DEFER_BLOCKING 0x0 ;  /* 0x0000000000007b1d */ /* 0x01efec0000010000 */
.L_x_18:
[----:B0-----:R-:W-:-:S05]  /*0660*/  IMAD R8, R38, 0x4, R51 ;  /* 0x0000000426087824 */ /* 0x001fca00078e0233 */
[----:B------:R-:W2:Y:S01]  /*0670*/  LDL R9, [R8] ;  /* 0x0000000008097983 */ /* 0x000ea20000100800 */
[----:B------:R-:W-:Y:S01]  /*0680*/  BSSY.RECONVERGENT B1, `(.L_x_7) ;  /* 0x0000011000017945 */ /* 0x000fe20003800200 */
[----:B------:R-:W-:Y:S01]  /*0690*/  IMAD.MOV.U32 R92, RZ, RZ, 0x1 ;  /* 0x00000001ff5c7424 */ /* 0x000fe200078e00ff */
[----:B--2---:R-:W-:-:S13]  /*06a0*/  ISETP.NE.AND P0, PT, R9, 0x1, PT ;  /* 0x000000010900780c */ /* 0x004fda0003f05270 */
[----:B-----5:R-:W-:Y:S05]  /*06b0*/  @!P0 BRA `(.L_x_8) ;  /* 0x0000000000308947 */ /* 0x020fea0003800000 */
[----:B------:R-:W-:-:S13]  /*06c0*/  ISETP.NE.AND P0, PT, R9, RZ, PT ;  /* 0x000000ff0900720c */ /* 0x000fda0003f05270 */
[----:B------:R-:W-:Y:S05]  /*06d0*/  @!P0 BRA `(.L_x_9) ;  /* 0x0000000000148947 */ /* 0x000fea0003800000 */
[----:B------:R-:W-:-:S13]  /*06e0*/  ISETP.NE.AND P0, PT, R9, -0x1, PT ;  /* 0xffffffff0900780c */ /* 0x000fda0003f05270 */
[----:B------:R-:W-:Y:S05]  /*06f0*/  @P0 BRA `(.L_x_10) ;  /* 0x0000000000240947 */ /* 0x000fea0003800000 */
[----:B------:R-:W-:-:S05]  /*0700*/  IMAD.MOV.U32 R9, RZ, RZ, 0x1 ;  /* 0x00000001ff097424 */ /* 0x000fca00078e00ff */
[----:B------:R0:W-:Y:S01]  /*0710*/  STL [R8], R9 ;  /* 0x0000000908007387 */ /* 0x0001e20000100800 */
[----:B------:R-:W-:Y:S05]  /*0720*/  BRA `(.L_x_10) ;  /* 0x0000000000187947 */ /* 0x000fea0003800000 */
.L_x_9:
[----:B------:R-:W-:Y:S01]  /*0730*/  IMAD.MOV.U32 R9, RZ, RZ, -0x1 ;  /* 0xffffffffff097424 */ /* 0x000fe200078e00ff */
[----:B------:R-:W-:Y:S02]  /*0740*/  IADD3 R38, PT, PT, R38, -0x1, RZ ;  /* 0xffffffff26267810 */ /* 0x000fe40007ffe0ff */
[----:B------:R-:W-:Y:S02]  /*0750*/  PRMT R92, RZ, 0x7610, R92 ;  /* 0x00007610ff5c7816 */ /* 0x000fe4000000005c */
[----:B------:R1:W-:Y:S01]  /*0760*/  STL [R8], R9 ;  /* 0x0000000908007387 */ /* 0x0003e20000100800 */
[----:B------:R-:W-:Y:S05]  /*0770*/  BRA `(.L_x_10) ;  /* 0x0000000000047947 */ /* 0x000fea0003800000 */
.L_x_8:
[----:B------:R2:W-:Y:S02]  /*0780*/  STL [R8], RZ ;  /* 0x000000ff08007387 */ /* 0x0005e40000100800 */
.L_x_10:
[----:B------:R-:W-:Y:S05]  /*0790*/  BSYNC.RECONVERGENT B1 ;  /* 0x0000000000017941 */ /* 0x000fea0003800200 */
.L_x_7:
[----:B------:R-:W-:Y:S01]  /*07a0*/  ISETP.NE.AND P0, PT, R38, 0x1e, PT ;  /* 0x0000001e2600780c */ /* 0x000fe20003f05270 */
[----:B------:R-:W-:-:S12]  /*07b0*/  BSSY.RECONVERGENT B1, `(.L_x_11) ;  /* 0x00002dc000017945 */ /* 0x000fd80003800200 */
[----:B------:R-:W-:Y:S05]  /*07c0*/  @P0 BRA `(.L_x_12) ;  /* 0x0000000c00900947 */ /* 0x000fea0003800000 */
[----:B------:R-:W3:Y:S04]  /*07d0*/  LDL.64 R30, [R1+0x10] ;  /* 0x00001000011e7983 */ /* 0x000ee80000100a00 */
[----:B012---:R-:W2:Y:S04]  /*07e0*/  LDL.64 R8, [R1+0x18] ;  /* 0x0000180001087983 */ /* 0x007ea80000100a00 */
[----:B------:R-:W4:Y:S04]  /*07f0*/  LDL.64 R10, [R1+0x20] ;  /* 0x00002000010a7983 */ /* 0x000f280000100a00 */
[----:B------:R-:W5:Y:S04]  /*0800*/  LDL.64 R12, [R1+0x28] ;  /* 0x00002800010c7983 */ /* 0x000f680000100a00 */
[----:B------:R-:W5:Y:S04]  /*0810*/  LDL.64 R14, [R1+0x30] ;  /* 0x00003000010e7983 */ /* 0x000f680000100a00 */
[----:B------:R-:W5:Y:S04]  /*0820*/  LDL.64 R16, [R1+0x38] ;  /* 0x0000380001107983 */ /* 0x000f680000100a00 */
[----:B------:R-:W5:Y:S04]  /*0830*/  LDL.64 R18, [R1+0x40] ;  /* 0x0000400001127983 */ /* 0x000f680000100a00 */
[----:B------:R-:W5:Y:S04]  /*0840*/  LDL.64 R32, [R1+0x50] ;  /* 0x0000500001207983 */ /* 0x000f680000100a00 */
[----:B------:R-:W5:Y:S04]  /*0850*/  LDL.64 R34, [R1+0x58] ;  /* 0x0000580001227983 */ /* 0x000f680000100a00 */
[----:B------:R-:W5:Y:S04]  /*0860*/  LDL.64 R36, [R1+0x60] ;  /* 0x0000600001247983 */ /* 0x000f680000100a00 */
[----:B------:R-:W5:Y:S04]  /*0870*/  LDL.64 R52, [R1+0x68] ;  /* 0x0000680001347983 */ /* 0x000f680000100a00 */
[----:B------:R-:W5:Y:S01]  /*0880*/  LDL.64 R54, [R1+0x70] ;  /* 0x0000700001367983 */ /* 0x000f620000100a00 */
[----:B---3--:R-:W-:-:S05]  /*0890*/  I2FP.F32.S32 R20, R31 ;  /* 0x0000001f00147245 */ /* 0x008fca0000201400 */
[C---:B------:R-:W-:Y:S01]  /*08a0*/  FFMA R22, R20.reuse, UR12, RZ ;  /* 0x0000000c14167c23 */ /* 0x040fe200080000ff */
[----:B------:R-:W-:Y:S01]  /*08b0*/  FFMA R23, R20, UR43, RZ ;  /* 0x0000002b14177c23 */ /* 0x000fe200080000ff */
[----:B--2---:R-:W-:Y:S01]  /*08c0*/  I2FP.F32.S32 R24, R8 ;  /* 0x0000000800187245 */ /* 0x004fe20000201400 */
[----:B------:R-:W2:Y:S03]  /*08d0*/  LDL.64 R20, [R1+0x48] ;  /* 0x0000480001147983 */ /* 0x000ea60000100a00 */
[----:B------:R-:W0:Y:S08]  /*08e0*/  F2I.TRUNC.NTZ R22, R22 ;  /* 0x0000001600167305 */ /* 0x000e30000020f100 */
[----:B------:R-:W1:Y:S01]  /*08f0*/  F2I.TRUNC.NTZ R23, R23 ;  /* 0x0000001700177305 */ /* 0x000e62000020f100 */
[----:B0-----:R-:W-:-:S05]  /*0900*/  I2FP.F32.S32 R25, R22 ;  /* 0x0000001600197245 */ /* 0x001fca0000201400 */
[----:B------:R-:W-:Y:S01]  /*0910*/  FFMA R25, R24, UR13, R25 ;  /* 0x0000000d18197c23 */ /* 0x000fe20008000019 */
[----:B-1----:R-:W-:-:S05]  /*0920*/  I2FP.F32.S32 R27, R23 ;  /* 0x00000017001b7245 */ /* 0x002fca0000201400 */
[----:B------:R-:W0:Y:S01]  /*0930*/  F2I.TRUNC.NTZ R25, R25 ;  /* 0x0000001900197305 */ /* 0x000e22000020f100 */
[----:B------:R-:W-:-:S07]  /*0940*/  FFMA R27, R24, UR40, R27 ;  /* 0x00000028181b7c23 */ /* 0x000fce000800001b */
[----:B------:R-:W1:Y:S01]  /*0950*/  F2I.TRUNC.NTZ R27, R27 ;  /* 0x0000001b001b7305 */ /* 0x000e62000020f100 */
[----:B------:R-:W-:Y:S02]  /*0960*/  I2FP.F32.S32 R22, R9 ;  /* 0x0000000900167245 */ /* 0x000fe40000201400 */
[----:B0-----:R-:W-:-:S05]  /*0970*/  I2FP.F32.S32 R29, R25 ;  /* 0x00000019001d7245 */ /* 0x001fca0000201400 */
[----:B------:R-:W-:Y:S01]  /*0980*/  FFMA R29, R22, UR14, R29 ;  /* 0x0000000e161d7c23 */ /* 0x000fe2000800001d */
[----:B-1----:R-:W-:-:S05]  /*0990*/  I2FP.F32.S32 R23, R27 ;  /* 0x0000001b00177245 */ /* 0x002fca0000201400 */
[----:B------:R-:W0:Y:S01]  /*09a0*/  F2I.TRUNC.NTZ R29, R29 ;  /* 0x0000001d001d7305 */ /* 0x000e22000020f100 */
[----:B------:R-:W-:-:S07]  /*09b0*/  FFMA R24, R22, UR41, R23 ;  /* 0x0000002916187c23 */ /* 0x000fce0008000017 */
[----:B------:R-:W1:Y:S01]  /*09c0*/  F2I.TRUNC.NTZ R24, R24 ;  /* 0x0000001800187305 */ /* 0x000e62000020f100 */
[----:B----4-:R-:W-:Y:S02]  /*09d0*/  I2FP.F32.S32 R22, R10 ;  /* 0x0000000a00167245 */ /* 0x010fe40000201400 */
[----:B0-----:R-:W-:-:S05]  /*09e0*/  I2FP.F32.S32 R23, R29 ;  /* 0x0000001d00177245 */ /* 0x001fca0000201400 */
[C---:B------:R-:W-:Y:S01]  /*09f0*/  FFMA R23, R22.reuse, UR15, R23 ;  /* 0x0000000f16177c23 */ /* 0x040fe20008000017 */
[----:B-1----:R-:W-:Y:S02]  /*0a00*/  I2FP.F32.S32 R25, R24 ;  /* 0x0000001800197245 */ /* 0x002fe40000201400 */
[----:B------:R-:W3:Y:S03]  /*0a10*/  LDL R24, [R1+0x78] ;  /* 0x0000780001187983 */ /* 0x000ee60000100800 */
        /* <DEDUP_REMOVED lines=10> */
[----:B-----5:R-:W-:Y:S02]  /*0ac0*/  I2FP.F32.S32 R22, R12 ;  /* 0x0000000c00167245 */ /* 0x020fe40000201400 */
        /* <DEDUP_REMOVED lines=55> */
[----:B--2---:R-:W-:Y:S02]  /*0e40*/  I2FP.F32.S32 R22, R20 ;  /* 0x0000001400167245 */ /* 0x004fe40000201400 */
        /* <DEDUP_REMOVED lines=83> */
[----:B---3--:R-:W-:Y:S02]  /*1380*/  I2FP.F32.S32 R22, R24 ;  /* 0x0000001800167245 */ /* 0x008fe40000201400 */
[----:B0-----:R-:W-:-:S05]  /*1390*/  I2FP.F32.S32 R23, R25 ;  /* 0x0000001900177245 */ /* 0x001fca0000201400 */
[----:B------:R-:W-:Y:S01]  /*13a0*/  FFMA R23, R22, UR37, R23 ;  /* 0x0000002516177c23 */ /* 0x000fe20008000017 */
[----:B-1----:R-:W-:-:S03]  /*13b0*/  I2FP.F32.S32 R27, R57 ;  /* 0x00000039001b7245 */ /* 0x002fc60000201400 */
[----:B------:R-:W0:Y:S02]  /*13c0*/  F2I.TRUNC.NTZ R26, R23 ;  /* 0x00000017001a7305 */ /* 0x000e24000020f100 */
[----:B------:R-:W-:-:S06]  /*13d0*/  FFMA R27, R22, UR60, R27 ;  /* 0x0000003c161b7c23 */ /* 0x000fcc000800001b */
[----:B------:R-:W1:Y:S01]  /*13e0*/  F2I.TRUNC.NTZ R22, R27 ;  /* 0x0000001b00167305 */ /* 0x000e62000020f100 */
[----:B0-----:R-:W-:-:S04]  /*13f0*/  ISETP.GT.AND P0, PT, R26, R39, PT ;  /* 0x000000271a00720c */ /* 0x001fc80003f04270 */
[----:B-1----:R-:W-:-:S13]  /*1400*/  ISETP.GT.OR P0, PT, R22, R3, !P0 ;  /* 0x000000031600720c */ /* 0x002fda0004704670 */
[----:B------:R-:W-:Y:S05]  /*1410*/  @P0 BRA `(.L_x_13) ;  /* 0x0000002000540947 */ /* 0x000fea0003800000 */
[----:B------:R0:W5:Y:S04]  /*1420*/  LDL.64 R6, [R1] ;  /* 0x0000000001067983 */ /* 0x0001680000100a00 */
[----:B------:R0:W5:Y:S01]  /*1430*/  LDL.64 R4, [R1+0x8] ;  /* 0x0000080001047983 */ /* 0x0001620000100a00 */
[----:B------:R-:W-:Y:S01]  /*1440*/  IMAD.MOV.U32 R41, RZ, RZ, R55 ;  /* 0x000000ffff297224 */ /* 0x000fe200078e0037 */
[----:B------:R-:W-:Y:S01]  /*1450*/  MOV R106, R21 ;  /* 0x00000015006a7202 */ /* 0x000fe20000000f00 */
[----:B------:R-:W-:Y:S01]  /*1460*/  IMAD.MOV.U32 R42, RZ, RZ, R54 ;  /* 0x000000ffff2a7224 */ /* 0x000fe200078e0036 */
[----:B------:R-:W-:Y:S01]  /*1470*/  MOV R102, R10 ;  /* 0x0000000a00667202 */ /* 0x000fe20000000f00 */
[----:B------:R-:W-:Y:S02]  /*1480*/  IMAD.MOV.U32 R43, RZ, RZ, R53 ;  /* 0x000000ffff2b7224 */ /* 0x000fe400078e0035 */
[----:B------:R-:W-:-:S02]  /*1490*/  IMAD.MOV.U32 R44, RZ, RZ, R52 ;  /* 0x000000ffff2c7224 */ /* 0x000fc400078e0034 */
[----:B------:R-:W-:Y:S02]  /*14a0*/  IMAD.MOV.U32 R45, RZ, RZ, R37 ;  /* 0x000000ffff2d7224 */ /* 0x000fe400078e0025 */
[----:B------:R-:W-:Y:S02]  /*14b0*/  IMAD.MOV.U32 R46, RZ, RZ, R36 ;  /* 0x000000ffff2e7224 */ /* 0x000fe400078e0024 */
[----:B------:R-:W-:Y:S02]  /*14c0*/  IMAD.MOV.U32 R47, RZ, RZ, R35 ;  /* 0x000000ffff2f7224 */ /* 0x000fe400078e0023 */
[----:B------:R-:W-:Y:S02]  /*14d0*/  IMAD.MOV.U32 R48, RZ, RZ, R34 ;  /* 0x000000ffff307224 */ /* 0x000fe400078e0022 */
        /* <DEDUP_REMOVED lines=17> */
[----:B------:R-:W-:Y:S01]  /*15f0*/  IMAD.MOV.U32 R39, RZ, RZ, R26 ;  /* 0x000000ffff277224 */ /* 0x000fe200078e001a */
[----:B0-----:R-:W-:Y:S06]  /*1600*/  BRA `(.L_x_13) ;  /* 0x0000001c00d87947 */ /* 0x001fec0003800000 */
.L_x_12:
[----:B------:R-:W3:Y:S01]  /*1610*/  LDL R109, [R1+0x14] ;  /* 0x00001400016d7983 */ /* 0x000ee20000100800 */
[----:B------:R-:W4:Y:S03]  /*1620*/  LDC.64 R22, c[0x3][0x18] ;  /* 0x00c00600ff167b82 */ /* 0x000f260000000a00 */
[----:B------:R-:W5:Y:S04]  /*1630*/  LDL.64 R34, [R1+0x18] ;  /* 0x0000180001227983 */ /* 0x000f680000100a00 */
[----:B------:R-:W4:Y:S01]  /*1640*/  LDL.64 R32, [R1+0x20] ;  /* 0x0000200001207983 */ /* 0x000f220000100a00 */
[----:B------:R-:W4:Y:S03]  /*1650*/  LDC.64 R18, c[0x3][0x20] ;  /* 0x00c00800ff127b82 */ /* 0x000f260000000a00 */
[----:B------:R-:W4:Y:S04]  /*1660*/  LDL.64 R30, [R1+0x28] ;  /* 0x00002800011e7983 */ /* 0x000f280000100a00 */
        /* <DEDUP_REMOVED lines=9> */
[----:B------:R-:W4:Y:S04]  /*1700*/  LDL.64 R76, [R1+0x60] ;  /* 0x00006000014c7983 */ /* 0x000f280000100a00 */
[----:B------:R-:W4:Y:S04]  /*1710*/  LDL.64 R74, [R1+0x68] ;  /* 0x00006800014a7983 */ /* 0x000f280000100a00 */
[----:B------:R-:W4:Y:S04]  /*1720*/  LDL.64 R72, [R1+0x70] ;  /* 0x0000700001487983 */ /* 0x000f280000100a00 */
[----:B------:R-:W4:Y:S01]  /*1730*/  LDL R110, [R1+0x78] ;  /* 0x00007800016e7983 */ /* 0x000f220000100800 */
[----:B---3--:R-:W-:-:S05]  /*1740*/  I2FP.F32.S32 R53, R109 ;  /* 0x0000006d00357245 */ /* 0x008fca0000201400 */
[----:B------:R-:W-:-:S04]  /*1750*/  FMUL R52, R53, UR43 ;  /* 0x0000002b35347c20 */ /* 0x000fc80008400000 */
[----:B012---:R-:W-:-:S06]  /*1760*/  FADD R8, RZ, R52 ;  /* 0x00000034ff087221 */ /* 0x007fcc0000000000 */
[----:B------:R-:W0:Y:S01]  /*1770*/  F2I.TRUNC.NTZ R8, R8 ;  /* 0x0000000800087305 */ /* 0x000e22000020f100 */
[----:B-----5:R-:W-:-:S05]  /*1780*/  I2FP.F32.S32 R55, R34 ;  /* 0x0000002200377245 */ /* 0x020fca0000201400 */
[----:B----4-:R-:W-:Y:S01]  /*1790*/  FMUL R57, R55, R22 ;  /* 0x0000001637397220 */ /* 0x010fe20000400000 */
[----:B0-----:R-:W-:-:S05]  /*17a0*/  I2FP.F32.S32 R10, R8 ;  /* 0x00000008000a7245 */ /* 0x001fca0000201400 */
[----:B------:R-:W-:-:S06]  /*17b0*/  FADD R10, R57, R10 ;  /* 0x0000000a390a7221 */ /* 0x000fcc0000000000 */
[----:B------:R-:W0:Y:S01]  /*17c0*/  F2I.TRUNC.NTZ R10, R10 ;  /* 0x0000000a000a7305 */ /* 0x000e22000020f100 */
[----:B------:R-:W-:-:S05]  /*17d0*/  I2FP.F32.S32 R54, R35 ;  /* 0x0000002300367245 */ /* 0x000fca0000201400 */
[----:B------:R-:W-:Y:S01]  /*17e0*/  FMUL R56, R54, R23 ;  /* 0x0000001736387220 */ /* 0x000fe20000400000 */
[----:B0-----:R-:W-:-:S05]  /*17f0*/  I2FP.F32.S32 R9, R10 ;  /* 0x0000000a00097245 */ /* 0x001fca0000201400 */
[----:B------:R-:W-:-:S04]  /*1800*/  FADD R11, R56, R9 ;  /* 0x00000009380b7221 */ /* 0x000fc80000000000 */
[----:B------:R-:W0:Y:S01]  /*1810*/  F2I.TRUNC.NTZ R8, R11 ;  /* 0x0000000b00087305 */ /* 0x000e22000020f100 */
[----:B------:R-:W-:-:S05]  /*1820*/  I2FP.F32.S32 R59, R32 ;  /* 0x00000020003b7245 */ /* 0x000fca0000201400 */
[----:B------:R-:W-:Y:S01]  /*1830*/  FMUL R59, R59, R18 ;  /* 0x000000123b3b7220 */ /* 0x000fe20000400000 */
[----:B0-----:R-:W-:-:S05]  /*1840*/  I2FP.F32.S32 R8, R8 ;  /* 0x0000000800087245 */ /* 0x001fca0000201400 */
[----:B------:R-:W-:-:S06]  /*1850*/  FADD R8, R59, R8 ;  /* 0x000000083b087221 */ /* 0x000fcc0000000000 */
        /* <DEDUP_REMOVED lines=29> */
[----:B------:R-:W-:Y:S01]  /*1a30*/  FADD R8, R65, R10 ;  /* 0x0000000a41087221 */ /* 0x000fe20000000000 */
[----:B------:R-:W-:Y:S01]  /*1a40*/  I2FP.F32.S32 R64, R27 ;  /* 0x0000001b00407245 */ /* 0x000fe20000201400 */
[----:B------:R-:W0:Y:S04]  /*1a50*/  LDC.64 R10, c[0x3][0x40] ;  /* 0x00c01000ff0a7b82 */ /* 0x000e280000000a00 */
[----:B------:R-:W1:Y:S01]  /*1a60*/  F2I.TRUNC.NTZ R8, R8 ;  /* 0x0000000800087305 */ /* 0x000e62000020f100 */
[----:B------:R-:W-:Y:S01]  /*1a70*/  FMUL R66, R64, R13 ;  /* 0x0000000d40427220 */ /* 0x000fe20000400000 */
[----:B-1----:R-:W-:Y:S02]  /*1a80*/  I2FP.F32.S32 R37, R8 ;  /* 0x0000000800257245 */ /* 0x002fe40000201400 */
[----:B------:R-:W-:Y:S01]  /*1a90*/  I2FP.F32.S32 R69, R24 ;  /* 0x0000001800457245 */ /* 0x000fe20000201400 */
[----:B------:R-:W1:Y:S02]  /*1aa0*/  LDC.64 R8, c[0x3][0x48] ;  /* 0x00c01200ff087b82 */ /* 0x000e640000000a00 */
[----:B------:R-:W-:-:S04]  /*1ab0*/  FADD R37, R66, R37 ;  /* 0x0000002542257221 */ /* 0x000fc80000000000 */
[----:B------:R-:W2:Y:S01]  /*1ac0*/  F2I.TRUNC.NTZ R36, R37 ;  /* 0x0000002500247305 */ /* 0x000ea2000020f100 */
[----:B0-----:R-:W-:Y:S01]  /*1ad0*/  FMUL R67, R69, R10 ;  /* 0x0000000a45437220 */ /* 0x001fe20000400000 */
[----:B--2---:R-:W-:-:S05]  /*1ae0*/  I2FP.F32.S32 R36, R36 ;  /* 0x0000002400247245 */ /* 0x004fca0000201400 */
[----:B------:R-:W-:-:S06]  /*1af0*/  FADD R36, R67, R36 ;  /* 0x0000002443247221 */ /* 0x000fcc0000000000 */
[----:B------:R-:W0:Y:S01]  /*1b00*/  F2I.TRUNC.NTZ R36, R36 ;  /* 0x0000002400247305 */ /* 0x000e22000020f100 */
[----:B------:R-:W-:-:S05]  /*1b10*/  I2FP.F32.S32 R68, R25 ;  /* 0x0000001900447245 */ /* 0x000fca0000201400 */
[----:B------:R-:W-:Y:S01]  /*1b20*/  FMUL R70, R68, R11 ;  /* 0x0000000b44467220 */ /* 0x000fe20000400000 */
[----:B0-----:R-:W-:Y:S02]  /*1b30*/  I2FP.F32.S32 R71, R36 ;  /* 0x0000002400477245 */ /* 0x001fe40000201400 */
[----:B------:R-:W-:Y:S01]  /*1b40*/  I2FP.F32.S32 R111, R20 ;  /* 0x00000014006f7245 */ /* 0x000fe20000201400 */
[----:B------:R-:W0:Y:S02]  /*1b50*/  LDC.64 R36, c[0x3][0x50] ;  /* 0x00c01400ff247b82 */ /* 0x000e240000000a00 */
[----:B------:R-:W-:-:S06]  /*1b60*/  FADD R82, R70, R71 ;  /* 0x0000004746527221 */ /* 0x000fcc0000000000 */
[----:B------:R-:W2:Y:S01]  /*1b70*/  F2I.TRUNC.NTZ R82, R82 ;  /* 0x0000005200527305 */ /* 0x000ea2000020f100 */
[----:B-1----:R-:W-:Y:S01]  /*1b80*/  FMUL R71, R111, R8 ;  /* 0x000000086f477220 */ /* 0x002fe20000400000 */
[----:B--2---:R-:W-:-:S05]  /*1b90*/  I2FP.F32.S32 R84, R82 ;  /* 0x0000005200547245 */ /* 0x004fca0000201400 */
[----:B------:R-:W-:-:S06]  /*1ba0*/  FADD R84, R71, R84 ;  /* 0x0000005447547221 */ /* 0x000fcc0000000000 */
[----:B------:R-:W1:Y:S01]  /*1bb0*/  F2I.TRUNC.NTZ R84, R84 ;  /* 0x0000005400547305 */ /* 0x000e62000020f100 */
[----:B------:R-:W-:Y:S02]  /*1bc0*/  I2FP.F32.S32 R90, R21 ;  /* 0x00000015005a7245 */ /* 0x000fe40000201400 */
[----:B-1----:R-:W-:-:S05]  /*1bd0*/  I2FP.F32.S32 R83, R84 ;  /* 0x0000005400537245 */ /* 0x002fca0000201400 */
[----:B------:R-:W-:-:S06]  /*1be0*/  FFMA R85, R90, R9, R83 ;  /* 0x000000095a557223 */ /* 0x000fcc0000000053 */
[----:B------:R-:W1:Y:S01]  /*1bf0*/  F2I.TRUNC.NTZ R85, R85 ;  /* 0x0000005500557305 */ /* 0x000e62000020f100 */
[----:B------:R-:W-:Y:S02]  /*1c00*/  I2FP.F32.S32 R91, R80 ;  /* 0x00000050005b7245 */ /* 0x000fe40000201400 */
[----:B-1----:R-:W-:-:S05]  /*1c10*/  I2FP.F32.S32 R82, R85 ;  /* 0x0000005500527245 */ /* 0x002fca0000201400 */
[----:B0-----:R-:W-:Y:S01]  /*1c20*/  FFMA R86, R91, R36, R82 ;  /* 0x000000245b567223 */ /* 0x001fe20000000052 */
[----:B------:R-:W-:Y:S01]  /*1c30*/  I2FP.F32.S32 R118, R81 ;  /* 0x0000005100767245 */ /* 0x000fe20000201400 */
[----:B------:R-:W0:Y:S04]  /*1c40*/  LDC.64 R82, c[0x3][0x58] ;  /* 0x00c01600ff527b82 */ /* 0x000e280000000a00 */
[----:B------:R-:W1:Y:S02]  /*1c50*/  F2I.TRUNC.NTZ R86, R86 ;  /* 0x0000005600567305 */ /* 0x000e64000020f100 */
        /* <DEDUP_REMOVED lines=14> */
[----:B0-----:R-:W-:-:S06]  /*1d40*/  FFMA R112, R117, R84, R86 ;  /* 0x0000005475707223 */ /* 0x001fcc0000000056 */
[----:B------:R-:W0:Y:S01]  /*1d50*/  F2I.TRUNC.NTZ R112, R112 ;  /* 0x0000007000707305 */ /* 0x000e22000020f100 */
[----:B------:R-:W-:Y:S02]  /*1d60*/  I2FP.F32.S32 R114, R77 ;  /* 0x0000004d00727245 */ /* 0x000fe40000201400 */
[----:B0-----:R-:W-:-:S05]  /*1d70*/  I2FP.F32.S32 R87, R112 ;  /* 0x0000007000577245 */ /* 0x001fca0000201400 */
[----:B------:R-:W-:Y:S02]  /*1d80*/  FFMA R113, R114, R85, R87 ;  /* 0x0000005572717223 */ /* 0x000fe40000000057 */
[----:B------:R-:W0:Y:S04]  /*1d90*/  LDC.64 R86, c[0x3][0x68] ;  /* 0x00c01a00ff567b82 */ /* 0x000e280000000a00 */
[----:B------:R-:W1:Y:S01]  /*1da0*/  F2I.TRUNC.NTZ R113, R113 ;  /* 0x0000007100717305 */ /* 0x000e62000020f100 */
[----:B------:R-:W-:Y:S02]  /*1db0*/  I2FP.F32.S32 R115, R74 ;  /* 0x0000004a00737245 */ /* 0x000fe40000201400 */
[----:B-1----:R-:W-:-:S05]  /*1dc0*/  I2FP.F32.S32 R88, R113 ;  /* 0x0000007100587245 */ /* 0x002fca0000201400 */
[----:B0-----:R-:W-:-:S06]  /*1dd0*/  FFMA R120, R115, R86, R88 ;  /* 0x0000005673787223 */ /* 0x001fcc0000000058 */
[----:B------:R-:W0:Y:S01]  /*1de0*/  F2I.TRUNC.NTZ R120, R120 ;  /* 0x0000007800787305 */ /* 0x000e22000020f100 */
[----:B------:R-:W-:Y:S02]  /*1df0*/  I2FP.F32.S32 R112, R75 ;  /* 0x0000004b00707245 */ /* 0x000fe40000201400 */
[----:B0-----:R-:W-:Y:S02]  /*1e00*/  I2FP.F32.S32 R89, R120 ;  /* 0x0000007800597245 */ /* 0x001fe40000201400 */
[----:B------:R-:W-:Y:S01]  /*1e10*/  I2FP.F32.S32 R113, R72 ;  /* 0x0000004800717245 */ /* 0x000fe20000201400 */
[----:B------:R-:W0:Y:S02]  /*1e20*/  LDC R120, c[0x3][0x78] ;  /* 0x00c01e00ff787b82 */ /* 0x000e240000000800 */
[----:B------:R-:W-:-:S06]  /*1e30*/  FFMA R121, R112, R87, R89 ;  /* 0x0000005770797223 */ /* 0x000fcc0000000059 */
[----:B------:R-:W1:Y:S01]  /*1e40*/  LDC.64 R88, c[0x3][0x70] ;  /* 0x00c01c00ff587b82 */ /* 0x000e620000000a00 */
[----:B------:R-:W2:Y:S02]  /*1e50*/  F2I.TRUNC.NTZ R121, R121 ;  /* 0x0000007900797305 */ /* 0x000ea4000020f100 */
[----:B--2---:R-:W-:-:S05]  /*1e60*/  I2FP.F32.S32 R122, R121 ;  /* 0x00000079007a7245 */ /* 0x004fca0000201400 */
[----:B-1----:R-:W-:-:S06]  /*1e70*/  FFMA R123, R113, R88, R122 ;  /* 0x00000058717b7223 */ /* 0x002fcc000000007a */
[----:B------:R-:W1:Y:S01]  /*1e80*/  F2I.TRUNC.NTZ R123, R123 ;  /* 0x0000007b007b7305 */ /* 0x000e62000020f100 */
[----:B------:R-:W-:Y:S02]  /*1e90*/  ISETP.NE.AND P1, PT, R109, -0x1, PT ;  /* 0xffffffff6d00780c */ /* 0x000fe40003f25270 */
[----:B------:R-:W-:Y:S02]  /*1ea0*/  I2FP.F32.S32 R122, R73 ;  /* 0x00000049007a7245 */ /* 0x000fe40000201400 */
[----:B-1----:R-:W-:Y:S02]  /*1eb0*/  I2FP.F32.S32 R109, R123 ;  /* 0x0000007b006d7245 */ /* 0x002fe40000201400 */
[----:B------:R-:W1:Y:S03]  /*1ec0*/  LDC R123, c[0x3][0x90] ;  /* 0x00c02400ff7b7b82 */ /* 0x000e660000000800 */
[----:B------:R-:W-:-:S06]  /*1ed0*/  FFMA R125, R122, R89, R109 ;  /* 0x000000597a7d7223 */ /* 0x000fcc000000006d */
[----:B------:R-:W2:Y:S01]  /*1ee0*/  F2I.TRUNC.NTZ R125, R125 ;  /* 0x0000007d007d7305 */ /* 0x000ea2000020f100 */
[----:B------:R-:W-:Y:S02]  /*1ef0*/  I2FP.F32.S32 R109, R110 ;  /* 0x0000006e006d7245 */ /* 0x000fe40000201400 */
[----:B--2---:R-:W-:-:S05]  /*1f00*/  I2FP.F32.S32 R124, R125 ;  /* 0x0000007d007c7245 */ /* 0x004fca0000201400 */
[----:B0-----:R-:W-:-:S04]  /*1f10*/  FFMA R121, R109, R120, R124 ;  /* 0x000000786d797223 */ /* 0x001fc8000000007c */
[----:B------:R-:W0:Y:S02]  /*1f20*/  F2I.TRUNC.NTZ R124, R121 ;  /* 0x00000079007c7305 */ /* 0x000e24000020f100 */
[----:B0-----:R-:W-:Y:S02]  /*1f30*/  ISETP.GT.AND P0, PT, R124, R3, PT ;  /* 0x000000037c00720c */ /* 0x001fe40003f04270 */
[----:B------:R-:W-:-:S06]  /*1f40*/  FSEL R124, R52, UR43, P1 ;  /* 0x0000002b347c7c08 */ /* 0x000fcc0008800000 */
[----:B------:R-:W0:Y:S01]  /*1f50*/  F2I.TRUNC.NTZ R124, R124 ;  /* 0x0000007c007c7305 */ /* 0x000e22000020f100 */
[----:B-1----:R-:W-:Y:S01]  /*1f60*/  @P1 FMUL R123, R53, R123 ;  /* 0x0000007b357b1220 */ /* 0x002fe20000400000 */
[----:B------:R-:W-:Y:S04]  /*1f70*/  BSSY.RECONVERGENT B2, `(.L_x_14) ;  /* 0x000015c000027945 */ /* 0x000fe80003800200 */
[----:B------:R-:W-:Y:S01]  /*1f80*/  BSSY.RELIABLE B3, `(.L_x_15) ;  /* 0x000013d000037945 */ /* 0x000fe20003800100 */
[----:B0-----:R-:W-:Y:S01]  /*1f90*/  ISETP.GT.AND P1, PT, R124, R3, PT ;  /* 0x000000037c00720c */ /* 0x001fe20003f24270 */
[----:B------:R0:W1:Y:S01]  /*1fa0*/  F2I.TRUNC.NTZ R52, R123 ;  /* 0x0000007b00347305 */ /* 0x000062000020f100 */
[----:B------:R-:W-:Y:S01]  /*1fb0*/  SEL R92, R92, RZ, !P0 ;  /* 0x000000ff5c5c7207 */ /* 0x000fe20004000000 */
[----:B------:R-:W-:-:S02]  /*1fc0*/  IMAD.MOV.U32 R53, RZ, RZ, RZ ;  /* 0x000000ffff357224 */ /* 0x000fc400078e00ff */
[----:B------:R-:W-:Y:S02]  /*1fd0*/  IMAD.MOV.U32 R121, RZ, RZ, R124 ;  /* 0x000000ffff797224 */ /* 0x000fe400078e007c */
[----:B0-----:R-:W-:-:S06]  /*1fe0*/  IMAD.MOV.U32 R123, RZ, RZ, RZ ;  /* 0x000000ffff7b7224 */ /* 0x001fcc00078e00ff */
[----:B------:R-:W-:Y:S05]  /*1ff0*/  @P1 BRA `(.L_x_16) ;  /* 0x0000001000d41947 */ /* 0x000fea0003800000 */
[----:B------:R-:W-:Y:S02]  /*2000*/  ISETP.NE.AND P0, PT, R34, -0x1, PT ;  /* 0xffffffff2200780c */ /* 0x000fe40003f05270 */
[----:B------:R-:W0:Y:S01]  /*2010*/  LDC R34, c[0x3][0x94] ;  /* 0x00c02500ff227b82 */ /* 0x000e220000000800 */
[----:B-1----:R-:W-:Y:S02]  /*2020*/  I2FP.F32.S32 R53, R52 ;  /* 0x0000003400357245 */ /* 0x002fe40000201400 */
[----:B------:R-:W-:Y:S02]  /*2030*/  FSEL R57, R57, R22, P0 ;  /* 0x0000001639397208 */ /* 0x000fe40000000000 */
[----:B------:R-:W-:Y:S02]  /*2040*/  MOV R123, R124 ;  /* 0x0000007c007b7202 */ /* 0x000fe40000000f00 */
[----:B------:R-:W1:Y:S02]  /*2050*/  F2I.TRUNC.NTZ R121, R57 ;  /* 0x0000003900797305 */ /* 0x000e64000020f100 */
[----:B-1----:R-:W-:-:S02]  /*2060*/  IMAD.IADD R22, R124, 0x1, R121 ;  /* 0x000000017c167824 */ /* 0x002fc400078e0279 */
[----:B0-----:R-:W-:-:S03]  /*2070*/  @P0 FMUL R34, R55, R34 ;  /* 0x0000002237220220 */ /* 0x001fc60000400000 */
[----:B------:R-:W-:Y:S01]  /*2080*/  ISETP.GT.AND P0, PT, R22, R3, PT ;  /* 0x000000031600720c */ /* 0x000fe20003f04270 */
[----:B------:R0:W2:-:S12]  /*2090*/  F2I.TRUNC.NTZ R52, R34 ;  /* 0x0000002200347305 */ /* 0x000098000020f100 */
[----:B0-----:R-:W-:Y:S05]  /*20a0*/  @P0 BRA `(.L_x_16) ;  /* 0x0000001000a80947 */ /* 0x001fea0003800000 */
[----:B------:R-:W-:Y:S01]  /*20b0*/  ISETP.NE.AND P0, PT, R35, -0x1, PT ;  /* 0xffffffff2300780c */ /* 0x000fe20003f05270 */
[----:B------:R-:W-:Y:S01]  /*20c0*/  IMAD.MOV.U32 R123, RZ, RZ, R22 ;  /* 0x000000ffff7b7224 */ /* 0x000fe200078e0016 */
[----:B------:R-:W0:Y:S02]  /*20d0*/  LDC R35, c[0x3][0x98] ;  /* 0x00c02600ff237b82 */ /* 0x000e240000000800 */
[----:B------:R-:W-:-:S04]  /*20e0*/  FSEL R23, R56, R23, P0 ;  /* 0x0000001738177208 */ /* 0x000fc80000000000 */
[----:B------:R-:W1:Y:S02]  /*20f0*/  F2I.TRUNC.NTZ R121, R23 ;  /* 0x0000001700797305 */ /* 0x000e64000020f100 */
[----:B-1----:R-:W-:-:S03]  /*2100*/  IMAD.IADD R34, R22, 0x1, R121 ;  /* 0x0000000116227824 */ /* 0x002fc600078e0279 */
[----:B0-----:R-:W-:Y:S01]  /*2110*/  @P0 FMUL R35, R54, R35 ;  /* 0x0000002336230220 */ /* 0x001fe20000400000 */
[----:B--2---:R-:W-:Y:S02]  /*2120*/  I2FP.F32.S32 R54, R52 ;  /* 0x0000003400367245 */ /* 0x004fe40000201400 */
[----:B------:R-:W-:Y:S01]  /*2130*/  ISETP.GT.AND P0, PT, R34, R3, PT ;  /* 0x000000032200720c */ /* 0x000fe20003f04270 */
[----:B------:R0:W3:Y:S02]  /*2140*/  F2I.TRUNC.NTZ R52, R35 ;  /* 0x0000002300347305 */ /* 0x0000e4000020f100 */
[----:B------:R-:W-:-:S10]  /*2150*/  FADD R53, R53, R54 ;  /* 0x0000003635357221 */ /* 0x000fd40000000000 */
[----:B0-----:R-:W-:Y:S05]  /*2160*/  @P0 BRA `(.L_x_16) ;  /* 0x0000001000780947 */ /* 0x001fea0003800000 */
[----:B------:R-:W-:Y:S01]  /*2170*/  ISETP.NE.AND P0, PT, R32, -0x1, PT ;  /* 0xffffffff2000780c */ /* 0x000fe20003f05270 */
[----:B------:R-:W0:Y:S01]  /*2180*/  LDC R23, c[0x3][0x9c] ;  /* 0x00c02700ff177b82 */ /* 0x000e220000000800 */
[----:B------:R-:W-:Y:S01]  /*2190*/  I2FP.F32.S32 R32, R32 ;  /* 0x0000002000207245 */ /* 0x000fe20000201400 */
[----:B------:R-:W-:Y:S01]  /*21a0*/  IMAD.MOV.U32 R123, RZ, RZ, R34 ;  /* 0x000000ffff7b7224 */ /* 0x000fe200078e0022 */
[----:B------:R-:W-:-:S04]  /*21b0*/  FSEL R18, R59, R18, P0 ;  /* 0x000000123b127208 */ /* 0x000fc80000000000 */
[----:B------:R-:W1:Y:S02]  /*21c0*/  F2I.TRUNC.NTZ R121, R18 ;  /* 0x0000001200797305 */ /* 0x000e64000020f100 */
[----:B-1----:R-:W-:-:S03]  /*21d0*/  IMAD.IADD R22, R34, 0x1, R121 ;  /* 0x0000000122167824 */ /* 0x002fc600078e0279 */
[----:B0-----:R-:W-:Y:S01]  /*21e0*/  @P0 FMUL R23, R32, R23 ;  /* 0x0000001720170220 */ /* 0x001fe20000400000 */
[----:B---3--:R-:W-:Y:S02]  /*21f0*/  I2FP.F32.S32 R32, R52 ;  /* 0x0000003400207245 */ /* 0x008fe40000201400 */
[----:B------:R-:W-:Y:S01]  /*2200*/  ISETP.GT.AND P0, PT, R22, R3, PT ;  /* 0x000000031600720c */ /* 0x000fe20003f04270 */
[----:B------:R0:W4:Y:S02]  /*2210*/  F2I.TRUNC.NTZ R52, R23 ;  /* 0x0000001700347305 */ /* 0x000124000020f100 */
[----:B------:R-:W-:-:S10]  /*2220*/  FADD R53, R53, R32 ;  /* 0x0000002035357221 */ /* 0x000fd40000000000 */
[----:B0-----:R-:W-:Y:S05]  /*2230*/  @P0 BRA `(.L_x_16) ;  /* 0x0000001000440947 */ /* 0x001fea0003800000 */
[----:B------:R-:W0:Y:S01]  /*2240*/  LDC R23, c[0x3][0xa0] ;  /* 0x00c02800ff177b82 */ /* 0x000e220000000800 */
[----:B------:R-:W-:Y:S01]  /*2250*/  ISETP.NE.AND P0, PT, R33, -0x1, PT ;  /* 0xffffffff2100780c */ /* 0x000fe20003f05270 */
[----:B------:R-:W-:Y:S01]  /*2260*/  IMAD.MOV.U32 R123, RZ, RZ, R22 ;  /* 0x000000ffff7b7224 */ /* 0x000fe200078e0016 */
[----:B------:R-:W-:Y:S02]  /*2270*/  I2FP.F32.S32 R18, R33 ;  /* 0x0000002100127245 */ /* 0x000fe40000201400 */
[----:B------:R-:W-:Y:S02]  /*2280*/  FSEL R19, R58, R19, P0 ;  /* 0x000000133a137208 */ /* 0x000fe40000000000 */
[----:B----4-:R-:W-:Y:S02]  /*2290*/  I2FP.F32.S32 R32, R52 ;  /* 0x0000003400207245 */ /* 0x010fe40000201400 */
[----:B------:R-:W1:Y:S03]  /*22a0*/  F2I.TRUNC.NTZ R121, R19 ;  /* 0x0000001300797305 */ /* 0x000e66000020f100 */
[----:B------:R-:W-:-:S02]  /*22b0*/  FADD R53, R53, R32 ;  /* 0x0000002035357221 */ /* 0x000fc40000000000 */
[----:B0-----:R-:W-:Y:S01]  /*22c0*/  @P0 FMUL R23, R18, R23 ;  /* 0x0000001712170220 */ /* 0x001fe20000400000 */
[----:B-1----:R-:W-:-:S03]  /*22d0*/  IMAD.IADD R18, R22, 0x1, R121 ;  /* 0x0000000116127824 */ /* 0x002fc600078e0279 */
[----:B------:R0:W1:Y:S02]  /*22e0*/  F2I.TRUNC.NTZ R52, R23 ;  /* 0x0000001700347305 */ /* 0x000064000020f100 */
[----:B------:R-:W-:-:S13]  /*22f0*/  ISETP.GT.AND P0, PT, R18, R3, PT ;  /* 0x000000031200720c */ /* 0x000fda0003f04270 */
[----:B01----:R-:W-:Y:S05]  /*2300*/  @P0 BRA `(.L_x_16) ;  /* 0x0000001000100947 */ /* 0x003fea0003800000 */
        /* <DEDUP_REMOVED lines=8> */
[----:B------:R-:W-:Y:S02]  /*2390*/  I2FP.F32.S32 R30, R52 ;  /* 0x00000034001e7245 */ /* 0x000fe40000201400 */
[----:B------:R-:W-:Y:S01]  /*23a0*/  ISETP.GT.AND P0, PT, R22, R3, PT ;  /* 0x000000031600720c */ /* 0x000fe20003f04270 */
[----:B------:R0:W1:Y:S02]  /*23b0*/  F2I.TRUNC.NTZ R52, R19 ;  /* 0x0000001300347305 */ /* 0x000064000020f100 */
[----:B------:R-:W-:-:S10]  /*23c0*/  FADD R53, R53, R30 ;  /* 0x0000001e35357221 */ /* 0x000fd40000000000 */
[----:B0-----:R-:W-:Y:S05]  /*23d0*/  @P0 BRA `(.L_x_16) ;  /* 0x0000000c00dc0947 */ /* 0x001fea0003800000 */
[----:B------:R-:W0:Y:S01]  /*23e0*/  LDC R19, c[0x3][0xa8] ;  /* 0x00c02a00ff137b82 */ /* 0x000e220000000800 */
[----:B------:R-:W-:Y:S01]  /*23f0*/  ISETP.NE.AND P0, PT, R31, -0x1, PT ;  /* 0xffffffff1f00780c */ /* 0x000fe20003f05270 */
[----:B------:R-:W-:Y:S01]  /*2400*/  IMAD.MOV.U32 R123, RZ, RZ, R22 ;  /* 0x000000ffff7b7224 */ /* 0x000fe200078e0016 */
[----:B------:R-:W-:Y:S02]  /*2410*/  I2FP.F32.S32 R16, R31 ;  /* 0x0000001f00107245 */ /* 0x000fe40000201400 */
[----:B------:R-:W-:Y:S02]  /*2420*/  FSEL R17, R60, R17, P0 ;  /* 0x000000113c117208 */ /* 0x000fe40000000000 */
[----:B-1----:R-:W-:Y:S02]  /*2430*/  I2FP.F32.S32 R18, R52 ;  /* 0x0000003400127245 */ /* 0x002fe40000201400 */
        /* <DEDUP_REMOVED lines=11> */
[----:B------:R-:W-:Y:S02]  /*24f0*/  FSEL R14, R63, R14, P0 ;  /* 0x0000000e3f0e7208 */ /* 0x000fe40000000000 */
[----:B------:R-:W-:Y:S02]  /*2500*/  I2FP.F32.S32 R22, R52 ;  /* 0x0000003400167245 */ /* 0x000fe40000201400 */
[----:B------:R-:W1:Y:S03]  /*2510*/  F2I.TRUNC.NTZ R121, R14 ;  /* 0x0000000e00797305 */ /* 0x000e66000020f100 */
[----:B------:R-:W-:Y:S01]  /*2520*/  FADD R53, R53, R22 ;  /* 0x0000001635357221 */ /* 0x000fe20000000000 */
[----:B-1----:R-:W-:Y:S01]  /*2530*/  IADD3 R18, PT, PT, R16, R121, RZ ;  /* 0x0000007910127210 */ /* 0x002fe20007ffe0ff */
[----:B0-----:R-:W-:-:S03]  /*2540*/  @P0 FMUL R17, R28, R17 ;  /* 0x000000111c110220 */ /* 0x001fc60000400000 */
[----:B------:R-:W-:Y:S01]  /*2550*/  ISETP.GT.AND P0, PT, R18, R3, PT ;  /* 0x000000031200720c */ /* 0x000fe20003f04270 */
[----:B------:R0:W1:-:S12]  /*2560*/  F2I.TRUNC.NTZ R52, R17 ;  /* 0x0000001100347305 */ /* 0x000058000020f100 */
        /* <DEDUP_REMOVED lines=22> */
[----:B-1----:R-:W-:-:S02]  /*26d0*/  IMAD.IADD R16, R14, 0x1, R121 ;  /* 0x000000010e107824 */ /* 0x002fc400078e0279 */
[----:B0-----:R-:W-:-:S03]  /*26e0*/  @P0 FMUL R15, R26, R15 ;  /* 0x0000000f1a0f0220 */ /* 0x001fc60000400000 */
[----:B------:R-:W-:Y:S01]  /*26f0*/  ISETP.GT.AND P0, PT, R16, R3, PT ;  /* 0x000000031000720c */ /* 0x000fe20003f04270 */
[----:B------:R0:W1:-:S12]  /*2700*/  F2I.TRUNC.NTZ R52, R15 ;  /* 0x0000000f00347305 */ /* 0x000058000020f100 */
[----:B0-----:R-:W-:Y:S05]  /*2710*/  @P0 BRA `(.L_x_16) ;  /* 0x0000000c000c0947 */ /* 0x001fea0003800000 */
[----:B------:R-:W-:Y:S01]  /*2720*/  ISETP.NE.AND P0, PT, R27, -0x1, PT ;  /* 0xffffffff1b00780c */ /* 0x000fe20003f05270 */
[----:B------:R-:W0:Y:S01]  /*2730*/  LDC R15, c[0x3][0xb8] ;  /* 0x00c02e00ff0f7b82 */ /* 0x000e220000000800 */
[----:B-1----:R-:W-:Y:S01]  /*2740*/  I2FP.F32.S32 R14, R52 ;  /* 0x00000034000e7245 */ /* 0x002fe20000201400 */
[----:B------:R-:W-:Y:S01]  /*2750*/  IMAD.MOV.U32 R123, RZ, RZ, R16 ;  /* 0x000000ffff7b7224 */ /* 0x000fe200078e0010 */
[----:B------:R-:W-:-:S03]  /*2760*/  FSEL R13, R66, R13, P0 ;  /* 0x0000000d420d7208 */ /* 0x000fc60000000000 */
[----:B------:R-:W-:Y:S01]  /*2770*/  FADD R53, R53, R14 ;  /* 0x0000000e35357221 */ /* 0x000fe20000000000 */
[----:B------:R-:W1:Y:S02]  /*2780*/  F2I.TRUNC.NTZ R121, R13 ;  /* 0x0000000d00797305 */ /* 0x000e64000020f100 */
[----:B-1----:R-:W-:-:S03]  /*2790*/  IMAD.IADD R12, R16, 0x1, R121 ;  /* 0x00000001100c7824 */ /* 0x002fc600078e0279 */
[----:B0-----:R-:W-:Y:S02]  /*27a0*/  @P0 FMUL R15, R64, R15 ;  /* 0x0000000f400f0220 */ /* 0x001fe40000400000 */
[----:B------:R-:W-:Y:S02]  /*27b0*/  ISETP.GT.AND P0, PT, R12, R3, PT ;  /* 0x000000030c00720c */ /* 0x000fe40003f04270 */
[----:B------:R0:W1:Y:S11]  /*27c0*/  F2I.TRUNC.NTZ R52, R15 ;  /* 0x0000000f00347305 */ /* 0x000076000020f100 */
        /* <DEDUP_REMOVED lines=15> */
[----:B-1----:R-:W-:Y:S02]  /*28c0*/  I2FP.F32.S32 R12, R52 ;  /* 0x00000034000c7245 */ /* 0x002fe40000201400 */
[----:B------:R-:W-:Y:S02]  /*28d0*/  FSEL R11, R70, R11, P0 ;  /* 0x0000000b460b7208 */ /* 0x000fe40000000000 */
[----:B------:R-:W-:Y:S01]  /*28e0*/  MOV R123, R14 ;  /* 0x0000000e007b7202 */ /* 0x000fe20000000f00 */
        /* <DEDUP_REMOVED lines=22> */
[----:B------:R-:W-:-:S04]  /*2a50*/  IMAD.MOV.U32 R123, RZ, RZ, R12 ;  /* 0x000000ffff7b7224 */ /* 0x000fc800078e000c */
[----:B------:R-:W-:-:S06]  /*2a60*/  FADD R53, R53, R10 ;  /* 0x0000000a35357221 */ /* 0x000fcc0000000000 */
[----:B------:R-:W-:-:S04]  /*2a70*/  @P0 FMUL R9, R90, R9 ;  /* 0x000000095a090220 */ /* 0x000fc80000400000 */
[----:B------:R-:W1:Y:S01]  /*2a80*/  F2I.TRUNC.NTZ R121, R9 ;  /* 0x0000000900797305 */ /* 0x000e62000020f100 */
[----:B0-----:R-:W-:-:S07]  /*2a90*/  @P0 FMUL R11, R90, R11 ;  /* 0x0000000b5a0b0220 */ /* 0x001fce0000400000 */
[----:B------:R0:W2:Y:S01]  /*2aa0*/  F2I.TRUNC.NTZ R52, R11 ;  /* 0x0000000b00347305 */ /* 0x0000a2000020f100 */
[----:B-1----:R-:W-:-:S05]  /*2ab0*/  IMAD.IADD R8, R12, 0x1, R121 ;  /* 0x000000010c087824 */ /* 0x002fca00078e0279 */
[----:B------:R-:W-:-:S13]  /*2ac0*/  ISETP.GT.AND P0, PT, R8, R3, PT ;  /* 0x000000030800720c */ /* 0x000fda0003f04270 */
[----:B0-2---:R-:W-:Y:S05]  /*2ad0*/  @P0 BRA `(.L_x_16) ;  /* 0x00000008001c0947 */ /* 0x005fea0003800000 */
[----:B------:R-:W-:Y:S01]  /*2ae0*/  ISETP.NE.AND P0, PT, R80, -0x1, PT ;  /* 0xffffffff5000780c */ /* 0x000fe20003f05270 */
[----:B------:R-:W0:Y:S01]  /*2af0*/  LDC R14, c[0x3][0xcc] ;  /* 0x00c03300ff0e7b82 */ /* 0x000e220000000800 */
[----:B------:R-:W-:Y:S01]  /*2b00*/  I2FP.F32.S32 R12, R52 ;  /* 0x00000034000c7245 */ /* 0x000fe20000201400 */
        /* <DEDUP_REMOVED lines=42> */
[----:B-1----:R-:W-:-:S04]  /*2db0*/  IADD3 R8, PT, PT, R10, R121, RZ ;  /* 0x000000790a087210 */ /* 0x002fc80007ffe0ff */
        /* <DEDUP_REMOVED lines=52> */
[----:B------:R-:W-:Y:S02]  /*3100*/  I2FP.F32.S32 R12, R52 ;  /* 0x00000034000c7245 */ /* 0x000fe40000201400 */
[----:B------:R-:W-:-:S03]  /*3110*/  MOV R123, R8 ;  /* 0x00000008007b7202 */ /* 0x000fc60000000f00 */
        /* <DEDUP_REMOVED lines=22> */
[----:B------:R-:W-:-:S05]  /*3280*/  I2FP.F32.S32 R12, R52 ;  /* 0x00000034000c7245 */ /* 0x000fca0000201400 */
[----:B------:R-:W-:-:S06]  /*3290*/  FADD R53, R53, R12 ;  /* 0x0000000c35357221 */ /* 0x000fcc0000000000 */
[----:B------:R-:W-:-:S04]  /*32a0*/  @P0 FMUL R120, R109, R120 ;  /* 0x000000786d780220 */ /* 0x000fc80000400000 */
[----:B------:R-:W1:Y:S01]  /*32b0*/  F2I.TRUNC.NTZ R121, R120 ;  /* 0x0000007800797305 */ /* 0x000e62000020f100 */
[----:B0-----:R-:W-:-:S07]  /*32c0*/  @P0 FMUL R14, R109, R14 ;  /* 0x0000000e6d0e0220 */ /* 0x001fce0000400000 */
[----:B------:R-:W0:Y:S01]  /*32d0*/  F2I.TRUNC.NTZ R52, R14 ;  /* 0x0000000e00347305 */ /* 0x000e22000020f100 */
[----:B-1----:R-:W-:-:S05]  /*32e0*/  IMAD.IADD R10, R8, 0x1, R121 ;  /* 0x00000001080a7824 */ /* 0x002fca00078e0279 */
[----:B------:R-:W-:-:S13]  /*32f0*/  ISETP.GT.AND P0, PT, R10, R3, PT ;  /* 0x000000030a00720c */ /* 0x000fda0003f04270 */
[----:B0-----:R-:W-:Y:S01]  /*3300*/  @!P0 I2FP.F32.S32 R10, R52 ;  /* 0x00000034000a8245 */ /* 0x001fe20000201400 */
[----:B------:R-:W-:Y:S05]  /*3310*/  @!P0 BREAK.RELIABLE B3 ;  /* 0x0000000000038942 */ /* 0x000fea0003800100 */
[----:B------:R-:W-:Y:S01]  /*3320*/  @!P0 FADD R9, R53, R10 ;  /* 0x0000000a35098221 */ /* 0x000fe20000000000 */
[----:B------:R-:W-:Y:S06]  /*3330*/  @!P0 BRA `(.L_x_17) ;  /* 0x00000000007c8947 */ /* 0x000fec0003800000 */
[----:B------:R-:W-:-:S07]  /*3340*/  IMAD.MOV.U32 R123, RZ, RZ, R8 ;  /* 0x000000ffff7b7224 */ /* 0x000fce00078e0008 */
.L_x_16:
[----:B------:R-:W-:Y:S05]  /*3350*/  BSYNC.RELIABLE B3 ;  /* 0x0000000000037941 */ /* 0x000fea0003800100 */
.L_x_15:
[-C--:B------:R-:W-:Y:S01]  /*3360*/  IABS R11, R121.reuse ;  /* 0x00000079000b7213 */ /* 0x080fe20000000000 */
[----:B------:R-:W-:Y:S01]  /*3370*/  IMAD.IADD R123, R3, 0x1, -R123 ;  /* 0x00000001037b7824 */ /* 0x000fe200078e0a7b */
[----:B------:R-:W-:Y:S02]  /*3380*/  IABS R14, R121 ;  /* 0x00000079000e7213 */ /* 0x000fe40000000000 */
[----:B------:R-:W0:Y:S01]  /*3390*/  I2F.RP R10, R11 ;  /* 0x0000000b000a7306 */ /* 0x000e220000209400 */
[----:B-1234-:R-:W-:-:S07]  /*33a0*/  IMAD R52, R123, R52, RZ ;  /* 0x000000347b347224 */ /* 0x01efce00078e02ff */
[----:B0-----:R-:W0:Y:S02]  /*33b0*/  MUFU.RCP R10, R10 ;  /* 0x0000000a000a7308 */ /* 0x001e240000001000 */
[----:B0-----:R-:W-:Y:S02]  /*33c0*/  VIADD R8, R10, 0xffffffe ;  /* 0x0ffffffe0a087836 */ /* 0x001fe40000000000 */
[----:B------:R-:W-:-:S04]  /*33d0*/  IMAD.MOV R10, RZ, RZ, -R14 ;  /* 0x000000ffff0a7224 */ /* 0x000fc800078e0a0e */
[----:B------:R0:W1:Y:S02]  /*33e0*/  F2I.FTZ.U32.TRUNC.NTZ R9, R8 ;  /* 0x0000000800097305 */ /* 0x000064000021f000 */
[----:B0-----:R-:W-:Y:S02]  /*33f0*/  IMAD.MOV.U32 R8, RZ, RZ, RZ ;  /* 0x000000ffff087224 */ /* 0x001fe400078e00ff */
[----:B-1----:R-:W-:-:S04]  /*3400*/  IMAD.MOV R12, RZ, RZ, -R9 ;  /* 0x000000ffff0c7224 */ /* 0x002fc800078e0a09 */
[----:B------:R-:W-:Y:S01]  /*3410*/  IMAD R13, R12, R11, RZ ;  /* 0x0000000b0c0d7224 */ /* 0x000fe200078e02ff */
[----:B------:R-:W-:Y:S02]  /*3420*/  IABS R12, R52 ;  /* 0x00000034000c7213 */ /* 0x000fe40000000000 */
[----:B------:R-:W-:Y:S01]  /*3430*/  LOP3.LUT R52, R52, R121, RZ, 0x3c, !PT ;  /* 0x0000007934347212 */ /* 0x000fe200078e3cff */
[----:B------:R-:W-:-:S03]  /*3440*/  IMAD.HI.U32 R9, R9, R13, R8 ;  /* 0x0000000d09097227 */ /* 0x000fc600078e0008 */
[----:B------:R-:W-:Y:S01]  /*3450*/  ISETP.GE.AND P1, PT, R52, RZ, PT ;  /* 0x000000ff3400720c */ /* 0x000fe20003f26270 */
[----:B------:R-:W-:-:S04]  /*3460*/  IMAD.MOV.U32 R8, RZ, RZ, R12 ;  /* 0x000000ffff087224 */ /* 0x000fc800078e000c */
[----:B------:R-:W-:-:S04]  /*3470*/  IMAD.HI.U32 R9, R9, R8, RZ ;  /* 0x0000000809097227 */ /* 0x000fc800078e00ff */
[----:B------:R-:W-:-:S05]  /*3480*/  IMAD R8, R9, R10, R8 ;  /* 0x0000000a09087224 */ /* 0x000fca00078e0208 */
[----:B------:R-:W-:-:S13]  /*3490*/  ISETP.GT.U32.AND P2, PT, R11, R8, PT ;  /* 0x000000080b00720c */ /* 0x000fda0003f44070 */
[-C--:B------:R-:W-:Y:S01]  /*34a0*/  @!P2 IADD3 R8, PT, PT, R8, -R11.reuse, RZ ;  /* 0x8000000b0808a210 */ /* 0x080fe20007ffe0ff */
[----:B------:R-:W-:Y:S01]  /*34b0*/  @!P2 VIADD R9, R9, 0x1 ;  /* 0x000000010909a836 */ /* 0x000fe20000000000 */
[----:B------:R-:W-:Y:S02]  /*34c0*/  ISETP.NE.AND P2, PT, R121, RZ, PT ;  /* 0x000000ff7900720c */ /* 0x000fe40003f45270 */
[----:B------:R-:W-:-:S13]  /*34d0*/  ISETP.GE.U32.AND P0, PT, R8, R11, PT ;  /* 0x0000000b0800720c */ /* 0x000fda0003f06070 */
[----:B------:R-:W-:-:S04]  /*34e0*/  @P0 VIADD R9, R9, 0x1 ;  /* 0x0000000109090836 */ /* 0x000fc80000000000 */
[----:B------:R-:W-:Y:S01]  /*34f0*/  @!P1 IMAD.MOV R9, RZ, RZ, -R9 ;  /* 0x000000ffff099224 */ /* 0x000fe200078e0a09 */
[----:B------:R-:W-:-:S04]  /*3500*/  @!P2 LOP3.LUT R9, RZ, R121, RZ, 0x33, !PT ;  /* 0x00000079ff09a212 */ /* 0x000fc800078e33ff */
[----:B------:R-:W-:-:S05]  /*3510*/  I2FP.F32.S32 R8, R9 ;  /* 0x0000000900087245 */ /* 0x000fca0000201400 */
[----:B------:R-:W-:-:S07]  /*3520*/  FADD R9, R8, R53 ;  /* 0x0000003508097221 */ /* 0x000fce0000000000 */
.L_x_17:
[----:B------:R-:W-:Y:S05]  /*3530*/  BSYNC.RECONVERGENT B2 ;  /* 0x0000000000027941 */ /* 0x000fea0003800200 */
.L_x_14:
[----:B------:R-:W0:Y:S02]  /*3540*/  F2I.TRUNC.NTZ R8, R9 ;  /* 0x0000000900087305 */ /* 0x000e24000020f100 */
[----:B0-----:R-:W-:-:S04]  /*3550*/  ISETP.GT.AND P0, PT, R8, R39, PT ;  /* 0x000000270800720c */ /* 0x001fc80003f04270 */
[----:B------:R-:W-:-:S09]  /*3560*/  SEL R92, R92, RZ, P0 ;  /* 0x000000ff5c5c7207 */ /* 0x000fd20000000000 */
.L_x_13:
[----:B------:R-:W-:Y:S05]  /*3570*/  BSYNC.RECONVERGENT B1 ;  /* 0x0000000000017941 */ /* 0x000fea0003800200 */
.L_x_11:
[----:B------:R-:W-:-:S04]  /*3580*/  PRMT R8, R92, 0x9910, RZ ;  /* 0x000099105c087816 */ /* 0x000fc800000000ff */
[----:B------:R-:W-:Y:S01]  /*3590*/  ISETP.NE.AND P0, PT, R8, RZ, PT ;  /* 0x000000ff0800720c */ /* 0x000fe20003f05270 */
[----:B------:R-:W-:-:S03]  /*35a0*/  VIADD R8, R38, 0x1 ;  /* 0x0000000126087836 */ /* 0x000fc60000000000 */
[----:B------:R-:W-:-:S13]  /*35b0*/  ISETP.LT.AND P0, PT, R38, 0x1e, P0 ;  /* 0x0000001e2600780c */ /* 0x000fda0000701270 */
[----:B------:R-:W-:-:S04]  /*35c0*/  @!P0 IMAD.MOV R8, RZ, RZ, R38 ;  /* 0x000000ffff088224 */ /* 0x000fc800078e0226 */
[----:B------:R-:W-:Y:S01]  /*35d0*/  IMAD.MOV.U32 R38, RZ, RZ, R8 ;  /* 0x000000ffff267224 */ /* 0x000fe200078e0008 */
[----:B------:R-:W-:-:S13]  /*35e0*/  ISETP.NE.AND P0, PT, R8, 0x4, PT ;  /* 0x000000040800780c */ /* 0x000fda0003f05270 */
[----:B------:R-:W-:Y:S05]  /*35f0*/  @P0 BRA `(.L_x_18) ;  /* 0xffffffd000180947 */ /* 0x000fea000383ffff */
[----:B------:R-:W-:Y:S05]  /*3600*/  BSYNC.RECONVERGENT B0 ;  /* 0x0000000000007941 */ /* 0x000fea0003800200 */
.L_x_6:
[----:B------:R-:W-:Y:S05]  /*3610*/  WARPSYNC.ALL ;  /* 0x0000000000007948 */ /* 0x000fea0003800000 */
[----:B------:R-:W0:Y:S01]  /*3620*/  S2R R11, SR_TID.X ;  /* 0x00000000000b7919 */ /* 0x000e220000002100 */
[----:B------:R-:W1:Y:S01]  /*3630*/  S2UR UR5, SR_CgaCtaId ;  /* 0x00000000000579c3 */ /* 0x000e620000008800 */
[----:B------:R-:W-:Y:S01]  /*3640*/  UMOV UR4, 0x400 ;  /* 0x0000040000047882 */ /* 0x000fe20000000000 */
[----:B------:R-:W-:Y:S02]  /*3650*/  ISETP.GE.U32.AND P0, PT, R40, 0x2, PT ;  /* 0x000000022800780c */ /* 0x000fe40003f06070 */
[----:B------:R-:W-:Y:S01]  /*3660*/  I2FP.F32.S32 R39, R39 ;  /* 0x0000002700277245 */ /* 0x000fe20000201400 */
[----:B-1----:R-:W-:-:S06]  /*3670*/  ULEA UR4, UR5, UR4, 0x18 ;  /* 0x0000000405047291 */ /* 0x002fcc000f8ec0ff */
[----:B0-----:R-:W-:-:S05]  /*3680*/  LEA R13, R11, UR4, 0x2 ;  /* 0x000000040b0d7c11 */ /* 0x001fca000f8e10ff */
[----:B------:R-:W0:Y:S02]  /*3690*/  LDS R8, [R13] ;  /* 0x000000000d087984 */ /* 0x000e240000000800 */
[----:B0-----:R-:W-:-:S05]  /*36a0*/  FADD R8, R39, R8 ;  /* 0x0000000827087221 */ /* 0x001fca0000000000 */
[----:B------:R0:W-:Y:S01]  /*36b0*/  STS [R13], R8 ;  /* 0x000000080d007388 */ /* 0x0001e20000000800 */
[----:B------:R-:W-:Y:S06]  /*36c0*/  BAR.SYNC.DEFER_BLOCKING 0x0 ;  /* 0x0000000000007b1d */ /* 0x000fec0000010000 */
[----:B------:R-:W-:Y:S05]  /*36d0*/  @!P0 BRA `(.L_x_19) ;  /* 0x00000000005c8947 */ /* 0x000fea0003800000 */
.L_x_22:
[--C-:B------:R-:W-:Y:S01]  /*36e0*/  IMAD.MOV.U32 R9, RZ, RZ, R40.reuse ;  /* 0x000000ffff097224 */ /* 0x100fe200078e0028 */
[----:B------:R-:W-:Y:S01]  /*36f0*/  SHF.R.U32.HI R40, RZ, 0x1, R40 ;  /* 0x00000001ff287819 */ /* 0x000fe20000011628 */
[----:B------:R-:W-:Y:S03]  /*3700*/  BSSY.RECONVERGENT B0, `(.L_x_20) ;  /* 0x0000011000007945 */ /* 0x000fe60003800200 */
[----:B------:R-:W-:-:S13]  /*3710*/  ISETP.GE.U32.AND P0, PT, R11, R40, PT ;  /* 0x000000280b00720c */ /* 0x000fda0003f06070 */
[----:B-1----:R-:W-:Y:S05]  /*3720*/  @P0 BRA `(.L_x_21) ;  /* 0x0000000000380947 */ /* 0x002fea0003800000 */
[----:B0-----:R-:W-:Y:S01]  /*3730*/  IMAD R8, R40, 0x4, R13 ;  /* 0x0000000428087824 */ /* 0x001fe200078e020d */
[----:B------:R-:W-:Y:S05]  /*3740*/  LDS R3, [R13] ;  /* 0x000000000d037984 */ /* 0x000fea0000000800 */
[----:B------:R-:W0:Y:S02]  /*3750*/  LDS R8, [R8] ;  /* 0x0000000008087984 */ /* 0x000e240000000800 */
[----:B0-----:R-:W-:-:S13]  /*3760*/  FSETP.GEU.AND P0, PT, R3, R8, PT ;  /* 0x000000080300720b */ /* 0x001fda0003f0e000 */
[----:B------:R-:W-:Y:S05]  /*3770*/  @P0 BRA `(.L_x_21) ;  /* 0x0000000000240947 */ /* 0x000fea0003800000 */
[----:B------:R-:W0:Y:S01]  /*3780*/  S2UR UR5, SR_CgaCtaId ;  /* 0x00000000000579c3 */ /* 0x000e220000008800 */
[----:B------:R-:W-:Y:S01]  /*3790*/  UMOV UR4, 0x400 ;  /* 0x0000040000047882 */ /* 0x000fe20000000000 */
[----:B------:R-:W-:Y:S01]  /*37a0*/  STS [R13], R8 ;  /* 0x000000080d007388 */ /* 0x000fe20000000800 */
[----:B------:R-:W-:-:S04]  /*37b0*/  UIADD3 UR4, UPT, UPT, UR4, 0x80, URZ ;  /* 0x0000008004047890 */ /* 0x000fc8000fffe0ff */
[----:B0-----:R-:W-:-:S06]  /*37c0*/  ULEA UR4, UR5, UR4, 0x18 ;  /* 0x0000000405047291 */ /* 0x001fcc000f8ec0ff */
[----:B------:R-:W-:-:S05]  /*37d0*/  LEA R10, R11, UR4, 0x2 ;  /* 0x000000040b0a7c11 */ /* 0x000fca000f8e10ff */
[----:B------:R-:W-:-:S06]  /*37e0*/  IMAD R3, R40, 0x4, R10 ;  /* 0x0000000428037824 */ /* 0x000fcc00078e020a */
[----:B------:R-:W0:Y:S04]  /*37f0*/  LDS R3, [R3] ;  /* 0x0000000003037984 */ /* 0x000e280000000800 */
[----:B0-----:R1:W-:Y:S02]  /*3800*/  STS [R10], R3 ;  /* 0x000000030a007388 */ /* 0x0013e40000000800 */
.L_x_21:
[----:B------:R-:W-:Y:S05]  /*3810*/  BSYNC.RECONVERGENT B0 ;  /* 0x0000000000007941 */ /* 0x000fea0003800200 */
.L_x_20:
[----:B------:R-:W-:Y:S01]  /*3820*/  BAR.SYNC.DEFER_BLOCKING 0x0 ;  /* 0x0000000000007b1d */ /* 0x000fe20000010000 */
[----:B------:R-:W-:-:S13]  /*3830*/  ISETP.GT.U32.AND P0, PT, R9, 0x3, PT ;  /* 0x000000030900780c */ /* 0x000fda0003f04070 */
[----:B------:R-:W-:Y:S05]  /*3840*/  @P0 BRA `(.L_x_22) ;  /* 0xfffffffc00a40947 */ /* 0x000fea000383ffff */
.L_x_19:
[----:B------:R-:W2:Y:S01]  /*3850*/  S2UR UR5, SR_CgaCtaId ;  /* 0x00000000000579c3 */ /* 0x000ea20000008800 */
[----:B------:R-:W-:Y:S01]  /*3860*/  UMOV UR4, 0x400 ;  /* 0x0000040000047882 */ /* 0x000fe20000000000 */
[----:B------:R-:W-:-:S13]  /*3870*/  ISETP.NE.AND P0, PT, R11, RZ, PT ;  /* 0x000000ff0b00720c */ /* 0x000fda0003f05270 */
[----:B0-----:R-:W0:Y:S01]  /*3880*/  @!P0 LDC.64 R8, c[0x0][0x380] ;  /* 0x0000e000ff088b82 */ /* 0x001e220000000a00 */
[----:B--2---:R-:W-:-:S09]  /*3890*/  ULEA UR4, UR5, UR4, 0x18 ;  /* 0x0000000405047291 */ /* 0x004fd2000f8ec0ff */
[----:B-1----:R-:W1:Y:S04]  /*38a0*/  LDS R10, [UR4+0x80] ;  /* 0x00008004ff0a7984 */ /* 0x002e680008000800 */
[----:B------:R-:W2:Y:S01]  /*38b0*/  @!P0 LDS R3, [UR4] ;  /* 0x00000004ff038984 */ /* 0x000ea20008000800 */
[----:B------:R-:W2:Y:S01]  /*38c0*/  LDCU.64 UR4, c[0x0][0x358] ;  /* 0x00006b00ff0477ac */ /* 0x000ea20008000a00 */
[----:B0-----:R-:W-:Y:S01]  /*38d0*/  @!P0 IMAD.WIDE.U32 R8, R0, 0x4, R8 ;  /* 0x0000000400088825 */ /* 0x001fe200078e0008 */
[----:B-1----:R-:W-:-:S04]  /*38e0*/  ISETP.NE.AND P1, PT, R11, R10, PT ;  /* 0x0000000a0b00720c */ /* 0x002fc80003f25270 */
[----:B--2---:R0:W-:Y:S09]  /*38f0*/  @!P0 STG.E desc[UR4][R8.64], R3 ;  /* 0x0000000308008986 */ /* 0x0041f2000c101904 */
[----:B------:R-:W-:Y:S05]  /*3900*/  @P1 EXIT ;  /* 0x000000000000194d */ /* 0x000fea0003800000 */
[----:B0-----:R-:W0:Y:S02]  /*3910*/  LDC.64 R8, c[0x0][0x398] ;  /* 0x0000e600ff087b82 */ /* 0x001e240000000a00 */
[----:B0----5:R-:W-:Y:S04]  /*3920*/  STG.E desc[UR4][R8.64], R6 ;  /* 0x0000000608007986 */ /* 0x021fe8000c101904 */
[----:B------:R-:W-:Y:S04]  /*3930*/  STG.E desc[UR4][R8.64+0x4], R7 ;  /* 0x0000040708007986 */ /* 0x000fe8000c101904 */
        /* <DEDUP_REMOVED lines=28> */
[----:B------:R-:W-:Y:S01]  /*3b00*/  STG.E desc[UR4][R8.64+0x78], R105 ;  /* 0x0000786908007986 */ /* 0x000fe2000c101904 */
[----:B------:R-:W-:Y:S05]  /*3b10*/  EXIT ;  /* 0x000000000000794d */ /* 0x000fea0003800000 */
.L_x_23:
        /* <DEDUP_REMOVED lines=14> */
.L_x_26:


//--------------------- .nv.shared.reserved.0     --------------------------
	.section	.nv.shared.reserved.0,"aw",@nobits
	.weak		__nv_reservedSMEM_offset_0_alias
	.size		__nv_reservedSMEM_offset_0_alias, 0, 64
	.other		__nv_reservedSMEM_offset_0_alias,@"STO_CUDA_RESERVED_SHARED STV_DEFAULT"
__nv_reservedSMEM_offset_0_alias:
	.zero		0
	.zero		64


//--------------------- .nv.shared._Z13reduction_maxPfS_ --------------------------
	.section	.nv.shared._Z13reduction_maxPfS_,"aw",@nobits
	.sectionflags	@""
	.align	4
.nv.shared._Z13reduction_maxPfS_:
	.zero		1280


//--------------------- .nv.shared._Z13single_threadPfS_fPi --------------------------
	.section	.nv.shared._Z13single_threadPfS_fPi,"aw",@nobits
	.sectionflags	@""
	.align	4
.nv.shared._Z13single_threadPfS_fPi:
	.zero		1280


//--------------------- .nv.constant0._Z12which_stringiPi --------------------------
	.section	.nv.constant0._Z12which_stringiPi,"a",@progbits
	.sectionflags	@""
	.align	4
.nv.constant0._Z12which_stringiPi:
	.zero		912


//--------------------- .nv.constant0._Z13reduction_maxPfS_ --------------------------
	.section	.nv.constant0._Z13reduction_maxPfS_,"a",@progbits
	.sectionflags	@""
	.align	4
.nv.constant0._Z13reduction_maxPfS_:
	.zero		912


//--------------------- .nv.constant0._Z13single_threadPfS_fPi --------------------------
	.section	.nv.constant0._Z13single_threadPfS_fPi,"a",@progbits
	.sectionflags	@""
	.align	4
.nv.constant0._Z13single_threadPfS_fPi:
	.zero		928


//--------------------- SYMBOLS --------------------------

	.type		.nv.reservedSmem.offset0,@object
	.size		.nv.reservedSmem.offset0,0x4
	.type		.nv.reservedSmem.cap,@object
	.size		.nv.reservedSmem.cap,0x4
